//
// Generated by NVIDIA NVVM Compiler
//
// Compiler Build ID: CL-36424714
// Cuda compilation tools, release 13.0, V13.0.88
// Based on NVVM 20.0.0
//

.version 9.0
.target sm_100
.address_size 64

	// .globl	_Z29dense_backward_weights_kernelPKfS0_Pfiii

.visible .entry _Z29dense_backward_weights_kernelPKfS0_Pfiii(
	.param .u64 .ptr .align 1 _Z29dense_backward_weights_kernelPKfS0_Pfiii_param_0,
	.param .u64 .ptr .align 1 _Z29dense_backward_weights_kernelPKfS0_Pfiii_param_1,
	.param .u64 .ptr .align 1 _Z29dense_backward_weights_kernelPKfS0_Pfiii_param_2,
	.param .u32 _Z29dense_backward_weights_kernelPKfS0_Pfiii_param_3,
	.param .u32 _Z29dense_backward_weights_kernelPKfS0_Pfiii_param_4,
	.param .u32 _Z29dense_backward_weights_kernelPKfS0_Pfiii_param_5
)
{
	.reg .pred 	%p<28>;
	.reg .b32 	%r<41>;
	.reg .b32 	%f<100>;
	.reg .b64 	%rd<53>;

	ld.param.u64 	%rd4, [_Z29dense_backward_weights_kernelPKfS0_Pfiii_param_0];
	ld.param.u64 	%rd5, [_Z29dense_backward_weights_kernelPKfS0_Pfiii_param_1];
	ld.param.u64 	%rd3, [_Z29dense_backward_weights_kernelPKfS0_Pfiii_param_2];
	ld.param.u32 	%r20, [_Z29dense_backward_weights_kernelPKfS0_Pfiii_param_3];
	ld.param.u32 	%r21, [_Z29dense_backward_weights_kernelPKfS0_Pfiii_param_4];
	ld.param.u32 	%r22, [_Z29dense_backward_weights_kernelPKfS0_Pfiii_param_5];
	cvta.to.global.u64 	%rd1, %rd5;
	cvta.to.global.u64 	%rd2, %rd4;
	mov.u32 	%r1, %ctaid.y;
	mov.u32 	%r23, %ctaid.x;
	mov.u32 	%r24, %ntid.x;
	mov.u32 	%r25, %tid.x;
	mad.lo.s32 	%r2, %r23, %r24, %r25;
	setp.ge.s32 	%p1, %r1, %r22;
	setp.ge.s32 	%p2, %r2, %r21;
	or.pred  	%p3, %p2, %p1;
	@%p3 bra 	$L__BB0_14;
	setp.lt.s32 	%p4, %r20, 1;
	mov.f32 	%f99, 0f00000000;
	@%p4 bra 	$L__BB0_13;
	and.b32  	%r3, %r20, 7;
	setp.lt.u32 	%p5, %r20, 8;
	mov.f32 	%f99, 0f00000000;
	mov.b32 	%r39, 0;
	@%p5 bra 	$L__BB0_5;
	and.b32  	%r39, %r20, 2147483640;
	neg.s32 	%r37, %r39;
	shl.b32 	%r6, %r22, 3;
	shl.b32 	%r7, %r21, 3;
	mov.f32 	%f99, 0f00000000;
	mul.wide.s32 	%rd10, %r21, 4;
	mul.wide.s32 	%rd12, %r22, 4;
	mov.u32 	%r35, %r2;
	mov.u32 	%r36, %r1;
$L__BB0_4:
	.pragma "nounroll";
	mul.wide.s32 	%rd6, %r35, 4;
	add.s64 	%rd7, %rd2, %rd6;
	ld.global.f32 	%f17, [%rd7];
	setp.gt.f32 	%p6, %f17, 0f00000000;
	mul.wide.s32 	%rd8, %r36, 4;
	add.s64 	%rd9, %rd1, %rd8;
	ld.global.f32 	%f18, [%rd9];
	selp.f32 	%f19, 0f3F800000, 0f00000000, %p6;
	mul.f32 	%f20, %f18, %f19;
	fma.rn.f32 	%f21, %f17, %f20, %f99;
	add.s64 	%rd11, %rd7, %rd10;
	ld.global.f32 	%f22, [%rd11];
	setp.gt.f32 	%p7, %f22, 0f00000000;
	add.s64 	%rd13, %rd9, %rd12;
	ld.global.f32 	%f23, [%rd13];
	selp.f32 	%f24, 0f3F800000, 0f00000000, %p7;
	mul.f32 	%f25, %f23, %f24;
	fma.rn.f32 	%f26, %f22, %f25, %f21;
	add.s64 	%rd14, %rd11, %rd10;
	ld.global.f32 	%f27, [%rd14];
	setp.gt.f32 	%p8, %f27, 0f00000000;
	add.s64 	%rd15, %rd13, %rd12;
	ld.global.f32 	%f28, [%rd15];
	selp.f32 	%f29, 0f3F800000, 0f00000000, %p8;
	mul.f32 	%f30, %f28, %f29;
	fma.rn.f32 	%f31, %f27, %f30, %f26;
	add.s64 	%rd16, %rd14, %rd10;
	ld.global.f32 	%f32, [%rd16];
	setp.gt.f32 	%p9, %f32, 0f00000000;
	add.s64 	%rd17, %rd15, %rd12;
	ld.global.f32 	%f33, [%rd17];
	selp.f32 	%f34, 0f3F800000, 0f00000000, %p9;
	mul.f32 	%f35, %f33, %f34;
	fma.rn.f32 	%f36, %f32, %f35, %f31;
	add.s64 	%rd18, %rd16, %rd10;
	ld.global.f32 	%f37, [%rd18];
	setp.gt.f32 	%p10, %f37, 0f00000000;
	add.s64 	%rd19, %rd17, %rd12;
	ld.global.f32 	%f38, [%rd19];
	selp.f32 	%f39, 0f3F800000, 0f00000000, %p10;
	mul.f32 	%f40, %f38, %f39;
	fma.rn.f32 	%f41, %f37, %f40, %f36;
	add.s64 	%rd20, %rd18, %rd10;
	ld.global.f32 	%f42, [%rd20];
	setp.gt.f32 	%p11, %f42, 0f00000000;
	add.s64 	%rd21, %rd19, %rd12;
	ld.global.f32 	%f43, [%rd21];
	selp.f32 	%f44, 0f3F800000, 0f00000000, %p11;
	mul.f32 	%f45, %f43, %f44;
	fma.rn.f32 	%f46, %f42, %f45, %f41;
	add.s64 	%rd22, %rd20, %rd10;
	ld.global.f32 	%f47, [%rd22];
	setp.gt.f32 	%p12, %f47, 0f00000000;
	add.s64 	%rd23, %rd21, %rd12;
	ld.global.f32 	%f48, [%rd23];
	selp.f32 	%f49, 0f3F800000, 0f00000000, %p12;
	mul.f32 	%f50, %f48, %f49;
	fma.rn.f32 	%f51, %f47, %f50, %f46;
	add.s64 	%rd24, %rd22, %rd10;
	ld.global.f32 	%f52, [%rd24];
	setp.gt.f32 	%p13, %f52, 0f00000000;
	add.s64 	%rd25, %rd23, %rd12;
	ld.global.f32 	%f53, [%rd25];
	selp.f32 	%f54, 0f3F800000, 0f00000000, %p13;
	mul.f32 	%f55, %f53, %f54;
	fma.rn.f32 	%f99, %f52, %f55, %f51;
	add.s32 	%r37, %r37, 8;
	add.s32 	%r36, %r36, %r6;
	add.s32 	%r35, %r35, %r7;
	setp.ne.s32 	%p14, %r37, 0;
	@%p14 bra 	$L__BB0_4;
$L__BB0_5:
	setp.eq.s32 	%p15, %r3, 0;
	@%p15 bra 	$L__BB0_13;
	and.b32  	%r15, %r20, 3;
	setp.lt.u32 	%p16, %r3, 4;
	@%p16 bra 	$L__BB0_8;
	mad.lo.s32 	%r27, %r39, %r21, %r2;
	mul.wide.s32 	%rd26, %r27, 4;
	add.s64 	%rd27, %rd2, %rd26;
	ld.global.f32 	%f57, [%rd27];
	setp.gt.f32 	%p17, %f57, 0f00000000;
	mad.lo.s32 	%r28, %r39, %r22, %r1;
	mul.wide.s32 	%rd28, %r28, 4;
	add.s64 	%rd29, %rd1, %rd28;
	ld.global.f32 	%f58, [%rd29];
	selp.f32 	%f59, 0f3F800000, 0f00000000, %p17;
	mul.f32 	%f60, %f58, %f59;
	fma.rn.f32 	%f61, %f57, %f60, %f99;
	mul.wide.s32 	%rd30, %r21, 4;
	add.s64 	%rd31, %rd27, %rd30;
	ld.global.f32 	%f62, [%rd31];
	setp.gt.f32 	%p18, %f62, 0f00000000;
	mul.wide.s32 	%rd32, %r22, 4;
	add.s64 	%rd33, %rd29, %rd32;
	ld.global.f32 	%f63, [%rd33];
	selp.f32 	%f64, 0f3F800000, 0f00000000, %p18;
	mul.f32 	%f65, %f63, %f64;
	fma.rn.f32 	%f66, %f62, %f65, %f61;
	add.s64 	%rd34, %rd31, %rd30;
	ld.global.f32 	%f67, [%rd34];
	setp.gt.f32 	%p19, %f67, 0f00000000;
	add.s64 	%rd35, %rd33, %rd32;
	ld.global.f32 	%f68, [%rd35];
	selp.f32 	%f69, 0f3F800000, 0f00000000, %p19;
	mul.f32 	%f70, %f68, %f69;
	fma.rn.f32 	%f71, %f67, %f70, %f66;
	add.s64 	%rd36, %rd34, %rd30;
	ld.global.f32 	%f72, [%rd36];
	setp.gt.f32 	%p20, %f72, 0f00000000;
	add.s64 	%rd37, %rd35, %rd32;
	ld.global.f32 	%f73, [%rd37];
	selp.f32 	%f74, 0f3F800000, 0f00000000, %p20;
	mul.f32 	%f75, %f73, %f74;
	fma.rn.f32 	%f99, %f72, %f75, %f71;
	add.s32 	%r39, %r39, 4;
$L__BB0_8:
	setp.eq.s32 	%p21, %r15, 0;
	@%p21 bra 	$L__BB0_13;
	setp.eq.s32 	%p22, %r15, 1;
	@%p22 bra 	$L__BB0_11;
	mad.lo.s32 	%r29, %r39, %r21, %r2;
	mul.wide.s32 	%rd38, %r29, 4;
	add.s64 	%rd39, %rd2, %rd38;
	ld.global.f32 	%f77, [%rd39];
	setp.gt.f32 	%p23, %f77, 0f00000000;
	mad.lo.s32 	%r30, %r39, %r22, %r1;
	mul.wide.s32 	%rd40, %r30, 4;
	add.s64 	%rd41, %rd1, %rd40;
	ld.global.f32 	%f78, [%rd41];
	selp.f32 	%f79, 0f3F800000, 0f00000000, %p23;
	mul.f32 	%f80, %f78, %f79;
	fma.rn.f32 	%f81, %f77, %f80, %f99;
	mul.wide.s32 	%rd42, %r21, 4;
	add.s64 	%rd43, %rd39, %rd42;
	ld.global.f32 	%f82, [%rd43];
	setp.gt.f32 	%p24, %f82, 0f00000000;
	mul.wide.s32 	%rd44, %r22, 4;
	add.s64 	%rd45, %rd41, %rd44;
	ld.global.f32 	%f83, [%rd45];
	selp.f32 	%f84, 0f3F800000, 0f00000000, %p24;
	mul.f32 	%f85, %f83, %f84;
	fma.rn.f32 	%f99, %f82, %f85, %f81;
	add.s32 	%r39, %r39, 2;
$L__BB0_11:
	and.b32  	%r31, %r20, 1;
	setp.eq.b32 	%p25, %r31, 1;
	not.pred 	%p26, %p25;
	@%p26 bra 	$L__BB0_13;
	mad.lo.s32 	%r32, %r39, %r21, %r2;
	mul.wide.s32 	%rd46, %r32, 4;
	add.s64 	%rd47, %rd2, %rd46;
	ld.global.f32 	%f86, [%rd47];
	setp.gt.f32 	%p27, %f86, 0f00000000;
	mad.lo.s32 	%r33, %r39, %r22, %r1;
	mul.wide.s32 	%rd48, %r33, 4;
	add.s64 	%rd49, %rd1, %rd48;
	ld.global.f32 	%f87, [%rd49];
	selp.f32 	%f88, 0f3F800000, 0f00000000, %p27;
	mul.f32 	%f89, %f87, %f88;
	fma.rn.f32 	%f99, %f86, %f89, %f99;
$L__BB0_13:
	cvt.rn.f32.s32 	%f90, %r20;
	div.rn.f32 	%f91, %f99, %f90;
	mad.lo.s32 	%r34, %r21, %r1, %r2;
	cvta.to.global.u64 	%rd50, %rd3;
	mul.wide.s32 	%rd51, %r34, 4;
	add.s64 	%rd52, %rd50, %rd51;
	st.global.f32 	[%rd52], %f91;
$L__BB0_14:
	ret;

}
	// .globl	_Z26dense_backward_bias_kernelPKfPfii
.visible .entry _Z26dense_backward_bias_kernelPKfPfii(
	.param .u64 .ptr .align 1 _Z26dense_backward_bias_kernelPKfPfii_param_0,
	.param .u64 .ptr .align 1 _Z26dense_backward_bias_kernelPKfPfii_param_1,
	.param .u32 _Z26dense_backward_bias_kernelPKfPfii_param_2,
	.param .u32 _Z26dense_backward_bias_kernelPKfPfii_param_3
)
{
	.reg .pred 	%p<11>;
	.reg .b32 	%r<38>;
	.reg .b32 	%f<85>;
	.reg .b64 	%rd<43>;

	ld.param.u64 	%rd3, [_Z26dense_backward_bias_kernelPKfPfii_param_0];
	ld.param.u64 	%rd2, [_Z26dense_backward_bias_kernelPKfPfii_param_1];
	ld.param.u32 	%r23, [_Z26dense_backward_bias_kernelPKfPfii_param_2];
	ld.param.u32 	%r24, [_Z26dense_backward_bias_kernelPKfPfii_param_3];
	cvta.to.global.u64 	%rd1, %rd3;
	mov.u32 	%r25, %ctaid.x;
	mov.u32 	%r26, %ntid.x;
	mov.u32 	%r27, %tid.x;
	mad.lo.s32 	%r1, %r25, %r26, %r27;
	setp.ge.s32 	%p1, %r1, %r24;
	@%p1 bra 	$L__BB1_15;
	setp.lt.s32 	%p2, %r23, 1;
	mov.f32 	%f84, 0f00000000;
	@%p2 bra 	$L__BB1_14;
	and.b32  	%r2, %r23, 15;
	setp.lt.u32 	%p3, %r23, 16;
	mov.f32 	%f84, 0f00000000;
	mov.b32 	%r34, 0;
	@%p3 bra 	$L__BB1_5;
	and.b32  	%r34, %r23, 2147483632;
	neg.s32 	%r32, %r34;
	shl.b32 	%r5, %r24, 4;
	mov.f32 	%f84, 0f00000000;
	mul.wide.s32 	%rd6, %r24, 4;
	mov.u32 	%r31, %r1;
$L__BB1_4:
	.pragma "nounroll";
	mul.wide.s32 	%rd4, %r31, 4;
	add.s64 	%rd5, %rd1, %rd4;
	ld.global.f32 	%f18, [%rd5];
	add.f32 	%f19, %f84, %f18;
	add.s64 	%rd7, %rd5, %rd6;
	ld.global.f32 	%f20, [%rd7];
	add.f32 	%f21, %f19, %f20;
	add.s64 	%rd8, %rd7, %rd6;
	ld.global.f32 	%f22, [%rd8];
	add.f32 	%f23, %f21, %f22;
	add.s64 	%rd9, %rd8, %rd6;
	ld.global.f32 	%f24, [%rd9];
	add.f32 	%f25, %f23, %f24;
	add.s64 	%rd10, %rd9, %rd6;
	ld.global.f32 	%f26, [%rd10];
	add.f32 	%f27, %f25, %f26;
	add.s64 	%rd11, %rd10, %rd6;
	ld.global.f32 	%f28, [%rd11];
	add.f32 	%f29, %f27, %f28;
	add.s64 	%rd12, %rd11, %rd6;
	ld.global.f32 	%f30, [%rd12];
	add.f32 	%f31, %f29, %f30;
	add.s64 	%rd13, %rd12, %rd6;
	ld.global.f32 	%f32, [%rd13];
	add.f32 	%f33, %f31, %f32;
	add.s64 	%rd14, %rd13, %rd6;
	ld.global.f32 	%f34, [%rd14];
	add.f32 	%f35, %f33, %f34;
	add.s64 	%rd15, %rd14, %rd6;
	ld.global.f32 	%f36, [%rd15];
	add.f32 	%f37, %f35, %f36;
	add.s64 	%rd16, %rd15, %rd6;
	ld.global.f32 	%f38, [%rd16];
	add.f32 	%f39, %f37, %f38;
	add.s64 	%rd17, %rd16, %rd6;
	ld.global.f32 	%f40, [%rd17];
	add.f32 	%f41, %f39, %f40;
	add.s64 	%rd18, %rd17, %rd6;
	ld.global.f32 	%f42, [%rd18];
	add.f32 	%f43, %f41, %f42;
	add.s64 	%rd19, %rd18, %rd6;
	ld.global.f32 	%f44, [%rd19];
	add.f32 	%f45, %f43, %f44;
	add.s64 	%rd20, %rd19, %rd6;
	ld.global.f32 	%f46, [%rd20];
	add.f32 	%f47, %f45, %f46;
	add.s64 	%rd21, %rd20, %rd6;
	ld.global.f32 	%f48, [%rd21];
	add.f32 	%f84, %f47, %f48;
	add.s32 	%r32, %r32, 16;
	add.s32 	%r31, %r31, %r5;
	setp.ne.s32 	%p4, %r32, 0;
	@%p4 bra 	$L__BB1_4;
$L__BB1_5:
	setp.eq.s32 	%p5, %r2, 0;
	@%p5 bra 	$L__BB1_14;
	and.b32  	%r11, %r23, 7;
	setp.lt.u32 	%p6, %r2, 8;
	@%p6 bra 	$L__BB1_8;
	mad.lo.s32 	%r29, %r34, %r24, %r1;
	mul.wide.s32 	%rd22, %r29, 4;
	add.s64 	%rd23, %rd1, %rd22;
	ld.global.f32 	%f50, [%rd23];
	add.f32 	%f51, %f84, %f50;
	mul.wide.s32 	%rd24, %r24, 4;
	add.s64 	%rd25, %rd23, %rd24;
	ld.global.f32 	%f52, [%rd25];
	add.f32 	%f53, %f51, %f52;
	add.s64 	%rd26, %rd25, %rd24;
	ld.global.f32 	%f54, [%rd26];
	add.f32 	%f55, %f53, %f54;
	add.s64 	%rd27, %rd26, %rd24;
	ld.global.f32 	%f56, [%rd27];
	add.f32 	%f57, %f55, %f56;
	add.s64 	%rd28, %rd27, %rd24;
	ld.global.f32 	%f58, [%rd28];
	add.f32 	%f59, %f57, %f58;
	add.s64 	%rd29, %rd28, %rd24;
	ld.global.f32 	%f60, [%rd29];
	add.f32 	%f61, %f59, %f60;
	add.s64 	%rd30, %rd29, %rd24;
	ld.global.f32 	%f62, [%rd30];
	add.f32 	%f63, %f61, %f62;
	add.s64 	%rd31, %rd30, %rd24;
	ld.global.f32 	%f64, [%rd31];
	add.f32 	%f84, %f63, %f64;
	add.s32 	%r34, %r34, 8;
$L__BB1_8:
	setp.eq.s32 	%p7, %r11, 0;
	@%p7 bra 	$L__BB1_14;
	and.b32  	%r14, %r23, 3;
	setp.lt.u32 	%p8, %r11, 4;
	@%p8 bra 	$L__BB1_11;
	mad.lo.s32 	%r30, %r34, %r24, %r1;
	mul.wide.s32 	%rd32, %r30, 4;
	add.s64 	%rd33, %rd1, %rd32;
	ld.global.f32 	%f66, [%rd33];
	add.f32 	%f67, %f84, %f66;
	mul.wide.s32 	%rd34, %r24, 4;
	add.s64 	%rd35, %rd33, %rd34;
	ld.global.f32 	%f68, [%rd35];
	add.f32 	%f69, %f67, %f68;
	add.s64 	%rd36, %rd35, %rd34;
	ld.global.f32 	%f70, [%rd36];
	add.f32 	%f71, %f69, %f70;
	add.s64 	%rd37, %rd36, %rd34;
	ld.global.f32 	%f72, [%rd37];
	add.f32 	%f84, %f71, %f72;
	add.s32 	%r34, %r34, 4;
$L__BB1_11:
	setp.eq.s32 	%p9, %r14, 0;
	@%p9 bra 	$L__BB1_14;
	mad.lo.s32 	%r37, %r34, %r24, %r1;
	neg.s32 	%r36, %r14;
$L__BB1_13:
	.pragma "nounroll";
	mul.wide.s32 	%rd38, %r37, 4;
	add.s64 	%rd39, %rd1, %rd38;
	ld.global.f32 	%f73, [%rd39];
	add.f32 	%f84, %f84, %f73;
	add.s32 	%r37, %r37, %r24;
	add.s32 	%r36, %r36, 1;
	setp.ne.s32 	%p10, %r36, 0;
	@%p10 bra 	$L__BB1_13;
$L__BB1_14:
	cvt.rn.f32.s32 	%f74, %r23;
	div.rn.f32 	%f75, %f84, %f74;
	cvta.to.global.u64 	%rd40, %rd2;
	mul.wide.s32 	%rd41, %r1, 4;
	add.s64 	%rd42, %rd40, %rd41;
	st.global.f32 	[%rd42], %f75;
$L__BB1_15:
	ret;

}
	// .globl	_Z27dense_backward_input_kernelPKfS0_Pfiii
.visible .entry _Z27dense_backward_input_kernelPKfS0_Pfiii(
	.param .u64 .ptr .align 1 _Z27dense_backward_input_kernelPKfS0_Pfiii_param_0,
	.param .u64 .ptr .align 1 _Z27dense_backward_input_kernelPKfS0_Pfiii_param_1,
	.param .u64 .ptr .align 1 _Z27dense_backward_input_kernelPKfS0_Pfiii_param_2,
	.param .u32 _Z27dense_backward_input_kernelPKfS0_Pfiii_param_3,
	.param .u32 _Z27dense_backward_input_kernelPKfS0_Pfiii_param_4,
	.param .u32 _Z27dense_backward_input_kernelPKfS0_Pfiii_param_5
)
{
	.reg .pred 	%p<13>;
	.reg .b32 	%r<38>;
	.reg .b32 	%f<68>;
	.reg .b64 	%rd<53>;

	ld.param.u64 	%rd7, [_Z27dense_backward_input_kernelPKfS0_Pfiii_param_0];
	ld.param.u64 	%rd8, [_Z27dense_backward_input_kernelPKfS0_Pfiii_param_1];
	ld.param.u64 	%rd6, [_Z27dense_backward_input_kernelPKfS0_Pfiii_param_2];
	ld.param.u32 	%r20, [_Z27dense_backward_input_kernelPKfS0_Pfiii_param_3];
	ld.param.u32 	%r18, [_Z27dense_backward_input_kernelPKfS0_Pfiii_param_4];
	ld.param.u32 	%r19, [_Z27dense_backward_input_kernelPKfS0_Pfiii_param_5];
	cvta.to.global.u64 	%rd1, %rd7;
	cvta.to.global.u64 	%rd2, %rd8;
	mov.u32 	%r1, %ctaid.y;
	mov.u32 	%r21, %ctaid.x;
	mov.u32 	%r22, %ntid.x;
	mov.u32 	%r23, %tid.x;
	mad.lo.s32 	%r2, %r21, %r22, %r23;
	setp.ge.s32 	%p1, %r1, %r20;
	setp.ge.s32 	%p2, %r2, %r18;
	or.pred  	%p3, %p1, %p2;
	@%p3 bra 	$L__BB2_14;
	setp.lt.s32 	%p4, %r19, 1;
	mov.f32 	%f67, 0f00000000;
	@%p4 bra 	$L__BB2_13;
	mul.lo.s32 	%r3, %r19, %r1;
	and.b32  	%r4, %r19, 7;
	setp.lt.u32 	%p5, %r19, 8;
	mov.f32 	%f67, 0f00000000;
	mov.b32 	%r36, 0;
	@%p5 bra 	$L__BB2_5;
	and.b32  	%r36, %r19, 2147483640;
	neg.s32 	%r34, %r36;
	shl.b32 	%r7, %r18, 3;
	mul.wide.u32 	%rd9, %r3, 4;
	add.s64 	%rd10, %rd9, %rd2;
	add.s64 	%rd52, %rd10, 16;
	mov.f32 	%f67, 0f00000000;
	mul.wide.s32 	%rd13, %r18, 4;
	mov.u32 	%r33, %r2;
$L__BB2_4:
	.pragma "nounroll";
	ld.global.f32 	%f17, [%rd52+-16];
	mul.wide.s32 	%rd11, %r33, 4;
	add.s64 	%rd12, %rd1, %rd11;
	ld.global.f32 	%f18, [%rd12];
	fma.rn.f32 	%f19, %f17, %f18, %f67;
	ld.global.f32 	%f20, [%rd52+-12];
	add.s64 	%rd14, %rd12, %rd13;
	ld.global.f32 	%f21, [%rd14];
	fma.rn.f32 	%f22, %f20, %f21, %f19;
	ld.global.f32 	%f23, [%rd52+-8];
	add.s64 	%rd15, %rd14, %rd13;
	ld.global.f32 	%f24, [%rd15];
	fma.rn.f32 	%f25, %f23, %f24, %f22;
	ld.global.f32 	%f26, [%rd52+-4];
	add.s64 	%rd16, %rd15, %rd13;
	ld.global.f32 	%f27, [%rd16];
	fma.rn.f32 	%f28, %f26, %f27, %f25;
	ld.global.f32 	%f29, [%rd52];
	add.s64 	%rd17, %rd16, %rd13;
	ld.global.f32 	%f30, [%rd17];
	fma.rn.f32 	%f31, %f29, %f30, %f28;
	ld.global.f32 	%f32, [%rd52+4];
	add.s64 	%rd18, %rd17, %rd13;
	ld.global.f32 	%f33, [%rd18];
	fma.rn.f32 	%f34, %f32, %f33, %f31;
	ld.global.f32 	%f35, [%rd52+8];
	add.s64 	%rd19, %rd18, %rd13;
	ld.global.f32 	%f36, [%rd19];
	fma.rn.f32 	%f37, %f35, %f36, %f34;
	ld.global.f32 	%f38, [%rd52+12];
	add.s64 	%rd20, %rd19, %rd13;
	ld.global.f32 	%f39, [%rd20];
	fma.rn.f32 	%f67, %f38, %f39, %f37;
	add.s32 	%r34, %r34, 8;
	add.s32 	%r33, %r33, %r7;
	add.s64 	%rd52, %rd52, 32;
	setp.ne.s32 	%p6, %r34, 0;
	@%p6 bra 	$L__BB2_4;
$L__BB2_5:
	setp.eq.s32 	%p7, %r4, 0;
	@%p7 bra 	$L__BB2_13;
	and.b32  	%r13, %r19, 3;
	setp.lt.u32 	%p8, %r4, 4;
	@%p8 bra 	$L__BB2_8;
	add.s32 	%r25, %r36, %r3;
	mul.wide.u32 	%rd21, %r25, 4;
	add.s64 	%rd22, %rd2, %rd21;
	ld.global.f32 	%f41, [%rd22];
	mad.lo.s32 	%r26, %r36, %r18, %r2;
	mul.wide.s32 	%rd23, %r26, 4;
	add.s64 	%rd24, %rd1, %rd23;
	ld.global.f32 	%f42, [%rd24];
	fma.rn.f32 	%f43, %f41, %f42, %f67;
	cvt.u64.u32 	%rd25, %r3;
	cvt.u64.u32 	%rd26, %r36;
	add.s64 	%rd27, %rd26, %rd25;
	shl.b64 	%rd28, %rd27, 2;
	add.s64 	%rd29, %rd2, %rd28;
	ld.global.f32 	%f44, [%rd29+4];
	mul.wide.s32 	%rd30, %r18, 4;
	add.s64 	%rd31, %rd24, %rd30;
	ld.global.f32 	%f45, [%rd31];
	fma.rn.f32 	%f46, %f44, %f45, %f43;
	ld.global.f32 	%f47, [%rd29+8];
	add.s64 	%rd32, %rd31, %rd30;
	ld.global.f32 	%f48, [%rd32];
	fma.rn.f32 	%f49, %f47, %f48, %f46;
	ld.global.f32 	%f50, [%rd29+12];
	add.s64 	%rd33, %rd32, %rd30;
	ld.global.f32 	%f51, [%rd33];
	fma.rn.f32 	%f67, %f50, %f51, %f49;
	add.s32 	%r36, %r36, 4;
$L__BB2_8:
	setp.eq.s32 	%p9, %r13, 0;
	@%p9 bra 	$L__BB2_13;
	setp.eq.s32 	%p10, %r13, 1;
	@%p10 bra 	$L__BB2_11;
	add.s32 	%r27, %r36, %r3;
	mul.wide.u32 	%rd34, %r27, 4;
	add.s64 	%rd35, %rd2, %rd34;
	ld.global.f32 	%f53, [%rd35];
	mad.lo.s32 	%r28, %r36, %r18, %r2;
	mul.wide.s32 	%rd36, %r28, 4;
	add.s64 	%rd37, %rd1, %rd36;
	ld.global.f32 	%f54, [%rd37];
	fma.rn.f32 	%f55, %f53, %f54, %f67;
	cvt.u64.u32 	%rd38, %r3;
	cvt.u64.u32 	%rd39, %r36;
	add.s64 	%rd40, %rd39, %rd38;
	shl.b64 	%rd41, %rd40, 2;
	add.s64 	%rd42, %rd2, %rd41;
	ld.global.f32 	%f56, [%rd42+4];
	mul.wide.s32 	%rd43, %r18, 4;
	add.s64 	%rd44, %rd37, %rd43;
	ld.global.f32 	%f57, [%rd44];
	fma.rn.f32 	%f67, %f56, %f57, %f55;
	add.s32 	%r36, %r36, 2;
$L__BB2_11:
	and.b32  	%r29, %r19, 1;
	setp.eq.b32 	%p11, %r29, 1;
	not.pred 	%p12, %p11;
	@%p12 bra 	$L__BB2_13;
	add.s32 	%r30, %r36, %r3;
	mul.wide.u32 	%rd45, %r30, 4;
	add.s64 	%rd46, %rd2, %rd45;
	ld.global.f32 	%f58, [%rd46];
	mad.lo.s32 	%r31, %r36, %r18, %r2;
	mul.wide.s32 	%rd47, %r31, 4;
	add.s64 	%rd48, %rd1, %rd47;
	ld.global.f32 	%f59, [%rd48];
	fma.rn.f32 	%f67, %f58, %f59, %f67;
$L__BB2_13:
	mad.lo.s32 	%r32, %r18, %r1, %r2;
	cvta.to.global.u64 	%rd49, %rd6;
	mul.wide.s32 	%rd50, %r32, 4;
	add.s64 	%rd51, %rd49, %rd50;
	st.global.f32 	[%rd51], %f67;
$L__BB2_14:
	ret;

}
	// .globl	_Z30conv2d_backward_weights_kernelPKfS0_Pfiiiiiiii
.visible .entry _Z30conv2d_backward_weights_kernelPKfS0_Pfiiiiiiii(
	.param .u64 .ptr .align 1 _Z30conv2d_backward_weights_kernelPKfS0_Pfiiiiiiii_param_0,
	.param .u64 .ptr .align 1 _Z30conv2d_backward_weights_kernelPKfS0_Pfiiiiiiii_param_1,
	.param .u64 .ptr .align 1 _Z30conv2d_backward_weights_kernelPKfS0_Pfiiiiiiii_param_2,
	.param .u32 _Z30conv2d_backward_weights_kernelPKfS0_Pfiiiiiiii_param_3,
	.param .u32 _Z30conv2d_backward_weights_kernelPKfS0_Pfiiiiiiii_param_4,
	.param .u32 _Z30conv2d_backward_weights_kernelPKfS0_Pfiiiiiiii_param_5,
	.param .u32 _Z30conv2d_backward_weights_kernelPKfS0_Pfiiiiiiii_param_6,
	.param .u32 _Z30conv2d_backward_weights_kernelPKfS0_Pfiiiiiiii_param_7,
	.param .u32 _Z30conv2d_backward_weights_kernelPKfS0_Pfiiiiiiii_param_8,
	.param .u32 _Z30conv2d_backward_weights_kernelPKfS0_Pfiiiiiiii_param_9,
	.param .u32 _Z30conv2d_backward_weights_kernelPKfS0_Pfiiiiiiii_param_10
)
{
	.reg .pred 	%p<18>;
	.reg .b32 	%r<80>;
	.reg .b32 	%f<123>;
	.reg .b64 	%rd<28>;

	ld.param.u64 	%rd8, [_Z30conv2d_backward_weights_kernelPKfS0_Pfiiiiiiii_param_0];
	ld.param.u64 	%rd9, [_Z30conv2d_backward_weights_kernelPKfS0_Pfiiiiiiii_param_1];
	ld.param.u32 	%r32, [_Z30conv2d_backward_weights_kernelPKfS0_Pfiiiiiiii_param_4];
	ld.param.u32 	%r35, [_Z30conv2d_backward_weights_kernelPKfS0_Pfiiiiiiii_param_7];
	ld.param.u32 	%r39, [_Z30conv2d_backward_weights_kernelPKfS0_Pfiiiiiiii_param_8];
	ld.param.u32 	%r37, [_Z30conv2d_backward_weights_kernelPKfS0_Pfiiiiiiii_param_9];
	ld.param.u32 	%r38, [_Z30conv2d_backward_weights_kernelPKfS0_Pfiiiiiiii_param_10];
	cvta.to.global.u64 	%rd1, %rd8;
	cvta.to.global.u64 	%rd2, %rd9;
	mov.u32 	%r1, %ctaid.z;
	mov.u32 	%r2, %ctaid.y;
	mov.u32 	%r40, %ctaid.x;
	mov.u32 	%r41, %ntid.x;
	mov.u32 	%r42, %tid.x;
	mad.lo.s32 	%r43, %r40, %r41, %r42;
	setp.ge.s32 	%p1, %r1, %r35;
	setp.ge.s32 	%p2, %r2, %r32;
	or.pred  	%p3, %p2, %p1;
	mul.lo.s32 	%r4, %r39, %r39;
	setp.ge.s32 	%p4, %r43, %r4;
	or.pred  	%p5, %p3, %p4;
	@%p5 bra 	$L__BB3_20;
	ld.param.u32 	%r67, [_Z30conv2d_backward_weights_kernelPKfS0_Pfiiiiiiii_param_3];
	div.s32 	%r5, %r43, %r39;
	mul.lo.s32 	%r44, %r5, %r39;
	sub.s32 	%r6, %r43, %r44;
	min.s32 	%r45, %r67, %r37;
	mov.f32 	%f121, 0f00000000;
	min.s32 	%r46, %r45, %r38;
	setp.lt.s32 	%p6, %r46, 1;
	@%p6 bra 	$L__BB3_19;
	and.b32  	%r7, %r38, 15;
	and.b32  	%r8, %r38, 7;
	and.b32  	%r9, %r38, 2147483632;
	and.b32  	%r10, %r38, 3;
	add.s64 	%rd3, %rd2, 32;
	add.s64 	%rd4, %rd1, 32;
	mov.f32 	%f121, 0f00000000;
	mov.b32 	%r72, 0;
$L__BB3_3:
	ld.param.u32 	%r70, [_Z30conv2d_backward_weights_kernelPKfS0_Pfiiiiiiii_param_5];
	mad.lo.s32 	%r49, %r72, %r35, %r1;
	mul.lo.s32 	%r12, %r49, %r37;
	mad.lo.s32 	%r50, %r72, %r32, %r2;
	mad.lo.s32 	%r13, %r50, %r70, %r5;
	mov.b32 	%r73, 0;
$L__BB3_4:
	ld.param.u32 	%r71, [_Z30conv2d_backward_weights_kernelPKfS0_Pfiiiiiiii_param_6];
	setp.lt.u32 	%p7, %r38, 16;
	add.s32 	%r52, %r12, %r73;
	mul.lo.s32 	%r15, %r52, %r38;
	add.s32 	%r53, %r73, %r13;
	mad.lo.s32 	%r16, %r53, %r71, %r6;
	mov.b32 	%r78, 0;
	@%p7 bra 	$L__BB3_7;
	and.b32  	%r54, %r38, 2147483632;
	neg.s32 	%r76, %r54;
	mov.u32 	%r74, %r16;
	mov.u32 	%r75, %r15;
$L__BB3_6:
	.pragma "nounroll";
	mul.wide.s32 	%rd10, %r75, 4;
	add.s64 	%rd11, %rd3, %rd10;
	mul.wide.s32 	%rd12, %r74, 4;
	add.s64 	%rd13, %rd4, %rd12;
	ld.global.f32 	%f21, [%rd11+-32];
	ld.global.f32 	%f22, [%rd13+-32];
	fma.rn.f32 	%f23, %f21, %f22, %f121;
	ld.global.f32 	%f24, [%rd11+-28];
	ld.global.f32 	%f25, [%rd13+-28];
	fma.rn.f32 	%f26, %f24, %f25, %f23;
	ld.global.f32 	%f27, [%rd11+-24];
	ld.global.f32 	%f28, [%rd13+-24];
	fma.rn.f32 	%f29, %f27, %f28, %f26;
	ld.global.f32 	%f30, [%rd11+-20];
	ld.global.f32 	%f31, [%rd13+-20];
	fma.rn.f32 	%f32, %f30, %f31, %f29;
	ld.global.f32 	%f33, [%rd11+-16];
	ld.global.f32 	%f34, [%rd13+-16];
	fma.rn.f32 	%f35, %f33, %f34, %f32;
	ld.global.f32 	%f36, [%rd11+-12];
	ld.global.f32 	%f37, [%rd13+-12];
	fma.rn.f32 	%f38, %f36, %f37, %f35;
	ld.global.f32 	%f39, [%rd11+-8];
	ld.global.f32 	%f40, [%rd13+-8];
	fma.rn.f32 	%f41, %f39, %f40, %f38;
	ld.global.f32 	%f42, [%rd11+-4];
	ld.global.f32 	%f43, [%rd13+-4];
	fma.rn.f32 	%f44, %f42, %f43, %f41;
	ld.global.f32 	%f45, [%rd11];
	ld.global.f32 	%f46, [%rd13];
	fma.rn.f32 	%f47, %f45, %f46, %f44;
	ld.global.f32 	%f48, [%rd11+4];
	ld.global.f32 	%f49, [%rd13+4];
	fma.rn.f32 	%f50, %f48, %f49, %f47;
	ld.global.f32 	%f51, [%rd11+8];
	ld.global.f32 	%f52, [%rd13+8];
	fma.rn.f32 	%f53, %f51, %f52, %f50;
	ld.global.f32 	%f54, [%rd11+12];
	ld.global.f32 	%f55, [%rd13+12];
	fma.rn.f32 	%f56, %f54, %f55, %f53;
	ld.global.f32 	%f57, [%rd11+16];
	ld.global.f32 	%f58, [%rd13+16];
	fma.rn.f32 	%f59, %f57, %f58, %f56;
	ld.global.f32 	%f60, [%rd11+20];
	ld.global.f32 	%f61, [%rd13+20];
	fma.rn.f32 	%f62, %f60, %f61, %f59;
	ld.global.f32 	%f63, [%rd11+24];
	ld.global.f32 	%f64, [%rd13+24];
	fma.rn.f32 	%f65, %f63, %f64, %f62;
	ld.global.f32 	%f66, [%rd11+28];
	ld.global.f32 	%f67, [%rd13+28];
	fma.rn.f32 	%f121, %f66, %f67, %f65;
	add.s32 	%r76, %r76, 16;
	add.s32 	%r75, %r75, 16;
	add.s32 	%r74, %r74, 16;
	setp.ne.s32 	%p8, %r76, 0;
	mov.u32 	%r78, %r9;
	@%p8 bra 	$L__BB3_6;
$L__BB3_7:
	setp.eq.s32 	%p9, %r7, 0;
	@%p9 bra 	$L__BB3_17;
	add.s32 	%r55, %r7, -1;
	setp.lt.u32 	%p10, %r55, 7;
	@%p10 bra 	$L__BB3_10;
	add.s32 	%r56, %r78, %r15;
	add.s32 	%r57, %r16, %r78;
	mul.wide.s32 	%rd14, %r56, 4;
	add.s64 	%rd15, %rd2, %rd14;
	ld.global.f32 	%f69, [%rd15];
	mul.wide.s32 	%rd16, %r57, 4;
	add.s64 	%rd17, %rd1, %rd16;
	ld.global.f32 	%f70, [%rd17];
	fma.rn.f32 	%f71, %f69, %f70, %f121;
	ld.global.f32 	%f72, [%rd15+4];
	ld.global.f32 	%f73, [%rd17+4];
	fma.rn.f32 	%f74, %f72, %f73, %f71;
	ld.global.f32 	%f75, [%rd15+8];
	ld.global.f32 	%f76, [%rd17+8];
	fma.rn.f32 	%f77, %f75, %f76, %f74;
	ld.global.f32 	%f78, [%rd15+12];
	ld.global.f32 	%f79, [%rd17+12];
	fma.rn.f32 	%f80, %f78, %f79, %f77;
	ld.global.f32 	%f81, [%rd15+16];
	ld.global.f32 	%f82, [%rd17+16];
	fma.rn.f32 	%f83, %f81, %f82, %f80;
	ld.global.f32 	%f84, [%rd15+20];
	ld.global.f32 	%f85, [%rd17+20];
	fma.rn.f32 	%f86, %f84, %f85, %f83;
	ld.global.f32 	%f87, [%rd15+24];
	ld.global.f32 	%f88, [%rd17+24];
	fma.rn.f32 	%f89, %f87, %f88, %f86;
	ld.global.f32 	%f90, [%rd15+28];
	ld.global.f32 	%f91, [%rd17+28];
	fma.rn.f32 	%f121, %f90, %f91, %f89;
	add.s32 	%r78, %r78, 8;
$L__BB3_10:
	setp.eq.s32 	%p11, %r8, 0;
	@%p11 bra 	$L__BB3_17;
	add.s32 	%r58, %r8, -1;
	setp.lt.u32 	%p12, %r58, 3;
	@%p12 bra 	$L__BB3_13;
	add.s32 	%r59, %r78, %r15;
	add.s32 	%r60, %r16, %r78;
	mul.wide.s32 	%rd18, %r59, 4;
	add.s64 	%rd19, %rd2, %rd18;
	ld.global.f32 	%f93, [%rd19];
	mul.wide.s32 	%rd20, %r60, 4;
	add.s64 	%rd21, %rd1, %rd20;
	ld.global.f32 	%f94, [%rd21];
	fma.rn.f32 	%f95, %f93, %f94, %f121;
	ld.global.f32 	%f96, [%rd19+4];
	ld.global.f32 	%f97, [%rd21+4];
	fma.rn.f32 	%f98, %f96, %f97, %f95;
	ld.global.f32 	%f99, [%rd19+8];
	ld.global.f32 	%f100, [%rd21+8];
	fma.rn.f32 	%f101, %f99, %f100, %f98;
	ld.global.f32 	%f102, [%rd19+12];
	ld.global.f32 	%f103, [%rd21+12];
	fma.rn.f32 	%f121, %f102, %f103, %f101;
	add.s32 	%r78, %r78, 4;
$L__BB3_13:
	setp.eq.s32 	%p13, %r10, 0;
	@%p13 bra 	$L__BB3_17;
	setp.eq.s32 	%p14, %r10, 1;
	add.s32 	%r61, %r78, %r15;
	add.s32 	%r62, %r16, %r78;
	mul.wide.s32 	%rd22, %r61, 4;
	add.s64 	%rd5, %rd2, %rd22;
	ld.global.f32 	%f104, [%rd5];
	mul.wide.s32 	%rd23, %r62, 4;
	add.s64 	%rd6, %rd1, %rd23;
	ld.global.f32 	%f105, [%rd6];
	fma.rn.f32 	%f121, %f104, %f105, %f121;
	@%p14 bra 	$L__BB3_17;
	setp.eq.s32 	%p15, %r10, 2;
	ld.global.f32 	%f106, [%rd5+4];
	ld.global.f32 	%f107, [%rd6+4];
	fma.rn.f32 	%f121, %f106, %f107, %f121;
	@%p15 bra 	$L__BB3_17;
	ld.global.f32 	%f108, [%rd5+8];
	ld.global.f32 	%f109, [%rd6+8];
	fma.rn.f32 	%f121, %f108, %f109, %f121;
$L__BB3_17:
	add.s32 	%r73, %r73, 1;
	setp.ne.s32 	%p16, %r73, %r37;
	@%p16 bra 	$L__BB3_4;
	ld.param.u32 	%r68, [_Z30conv2d_backward_weights_kernelPKfS0_Pfiiiiiiii_param_3];
	add.s32 	%r72, %r72, 1;
	setp.ne.s32 	%p17, %r72, %r68;
	@%p17 bra 	$L__BB3_3;
$L__BB3_19:
	ld.param.u32 	%r69, [_Z30conv2d_backward_weights_kernelPKfS0_Pfiiiiiiii_param_3];
	ld.param.u64 	%rd27, [_Z30conv2d_backward_weights_kernelPKfS0_Pfiiiiiiii_param_2];
	mul.lo.s32 	%r63, %r32, %r1;
	mad.lo.s32 	%r64, %r63, %r39, %r5;
	mad.lo.s32 	%r65, %r4, %r2, %r6;
	mad.lo.s32 	%r66, %r64, %r39, %r65;
	cvt.rn.f32.s32 	%f110, %r69;
	div.rn.f32 	%f111, %f121, %f110;
	cvta.to.global.u64 	%rd24, %rd27;
	mul.wide.s32 	%rd25, %r66, 4;
	add.s64 	%rd26, %rd24, %rd25;
	st.global.f32 	[%rd26], %f111;
$L__BB3_20:
	ret;

}
	// .globl	_Z27conv2d_backward_bias_kernelPKfPfiiii
.visible .entry _Z27conv2d_backward_bias_kernelPKfPfiiii(
	.param .u64 .ptr .align 1 _Z27conv2d_backward_bias_kernelPKfPfiiii_param_0,
	.param .u64 .ptr .align 1 _Z27conv2d_backward_bias_kernelPKfPfiiii_param_1,
	.param .u32 _Z27conv2d_backward_bias_kernelPKfPfiiii_param_2,
	.param .u32 _Z27conv2d_backward_bias_kernelPKfPfiiii_param_3,
	.param .u32 _Z27conv2d_backward_bias_kernelPKfPfiiii_param_4,
	.param .u32 _Z27conv2d_backward_bias_kernelPKfPfiiii_param_5
)
{
	.reg .pred 	%p<14>;
	.reg .b32 	%r<48>;
	.reg .b32 	%f<91>;
	.reg .b64 	%rd<16>;

	ld.param.u64 	%rd5, [_Z27conv2d_backward_bias_kernelPKfPfiiii_param_0];
	ld.param.u64 	%rd4, [_Z27conv2d_backward_bias_kernelPKfPfiiii_param_1];
	ld.param.u32 	%r24, [_Z27conv2d_backward_bias_kernelPKfPfiiii_param_2];
	ld.param.u32 	%r25, [_Z27conv2d_backward_bias_kernelPKfPfiiii_param_3];
	ld.param.u32 	%r26, [_Z27conv2d_backward_bias_kernelPKfPfiiii_param_4];
	ld.param.u32 	%r27, [_Z27conv2d_backward_bias_kernelPKfPfiiii_param_5];
	cvta.to.global.u64 	%rd1, %rd5;
	mov.u32 	%r28, %ctaid.x;
	mov.u32 	%r29, %ntid.x;
	mov.u32 	%r30, %tid.x;
	mad.lo.s32 	%r1, %r28, %r29, %r30;
	setp.ge.s32 	%p1, %r1, %r25;
	@%p1 bra 	$L__BB4_19;
	min.s32 	%r31, %r24, %r26;
	mov.f32 	%f89, 0f00000000;
	min.s32 	%r32, %r31, %r27;
	setp.lt.s32 	%p2, %r32, 1;
	@%p2 bra 	$L__BB4_18;
	and.b32  	%r2, %r27, 15;
	add.s32 	%r3, %r2, -1;
	and.b32  	%r4, %r27, 7;
	add.s32 	%r5, %r4, -1;
	and.b32  	%r6, %r27, 2147483632;
	and.b32  	%r7, %r27, 3;
	neg.s32 	%r8, %r6;
	add.s64 	%rd2, %rd1, 32;
	mov.f32 	%f89, 0f00000000;
	mov.b32 	%r41, 0;
$L__BB4_3:
	mad.lo.s32 	%r35, %r41, %r25, %r1;
	mul.lo.s32 	%r10, %r35, %r26;
	mov.b32 	%r42, 0;
$L__BB4_4:
	setp.lt.u32 	%p3, %r27, 16;
	add.s32 	%r37, %r10, %r42;
	mul.lo.s32 	%r12, %r37, %r27;
	mov.b32 	%r46, 0;
	mov.u32 	%r43, %r12;
	mov.u32 	%r44, %r8;
	@%p3 bra 	$L__BB4_6;
$L__BB4_5:
	.pragma "nounroll";
	mul.wide.s32 	%rd6, %r43, 4;
	add.s64 	%rd7, %rd2, %rd6;
	ld.global.f32 	%f21, [%rd7+-32];
	add.f32 	%f22, %f89, %f21;
	ld.global.f32 	%f23, [%rd7+-28];
	add.f32 	%f24, %f22, %f23;
	ld.global.f32 	%f25, [%rd7+-24];
	add.f32 	%f26, %f24, %f25;
	ld.global.f32 	%f27, [%rd7+-20];
	add.f32 	%f28, %f26, %f27;
	ld.global.f32 	%f29, [%rd7+-16];
	add.f32 	%f30, %f28, %f29;
	ld.global.f32 	%f31, [%rd7+-12];
	add.f32 	%f32, %f30, %f31;
	ld.global.f32 	%f33, [%rd7+-8];
	add.f32 	%f34, %f32, %f33;
	ld.global.f32 	%f35, [%rd7+-4];
	add.f32 	%f36, %f34, %f35;
	ld.global.f32 	%f37, [%rd7];
	add.f32 	%f38, %f36, %f37;
	ld.global.f32 	%f39, [%rd7+4];
	add.f32 	%f40, %f38, %f39;
	ld.global.f32 	%f41, [%rd7+8];
	add.f32 	%f42, %f40, %f41;
	ld.global.f32 	%f43, [%rd7+12];
	add.f32 	%f44, %f42, %f43;
	ld.global.f32 	%f45, [%rd7+16];
	add.f32 	%f46, %f44, %f45;
	ld.global.f32 	%f47, [%rd7+20];
	add.f32 	%f48, %f46, %f47;
	ld.global.f32 	%f49, [%rd7+24];
	add.f32 	%f50, %f48, %f49;
	ld.global.f32 	%f51, [%rd7+28];
	add.f32 	%f89, %f50, %f51;
	add.s32 	%r44, %r44, 16;
	add.s32 	%r43, %r43, 16;
	setp.eq.s32 	%p4, %r44, 0;
	mov.u32 	%r46, %r6;
	@%p4 bra 	$L__BB4_6;
	bra.uni 	$L__BB4_5;
$L__BB4_6:
	setp.eq.s32 	%p5, %r2, 0;
	@%p5 bra 	$L__BB4_16;
	setp.lt.u32 	%p6, %r3, 7;
	@%p6 bra 	$L__BB4_9;
	add.s32 	%r38, %r46, %r12;
	mul.wide.s32 	%rd8, %r38, 4;
	add.s64 	%rd9, %rd1, %rd8;
	ld.global.f32 	%f53, [%rd9];
	add.f32 	%f54, %f89, %f53;
	ld.global.f32 	%f55, [%rd9+4];
	add.f32 	%f56, %f54, %f55;
	ld.global.f32 	%f57, [%rd9+8];
	add.f32 	%f58, %f56, %f57;
	ld.global.f32 	%f59, [%rd9+12];
	add.f32 	%f60, %f58, %f59;
	ld.global.f32 	%f61, [%rd9+16];
	add.f32 	%f62, %f60, %f61;
	ld.global.f32 	%f63, [%rd9+20];
	add.f32 	%f64, %f62, %f63;
	ld.global.f32 	%f65, [%rd9+24];
	add.f32 	%f66, %f64, %f65;
	ld.global.f32 	%f67, [%rd9+28];
	add.f32 	%f89, %f66, %f67;
	add.s32 	%r46, %r46, 8;
$L__BB4_9:
	setp.eq.s32 	%p7, %r4, 0;
	@%p7 bra 	$L__BB4_16;
	setp.lt.u32 	%p8, %r5, 3;
	@%p8 bra 	$L__BB4_12;
	add.s32 	%r39, %r46, %r12;
	mul.wide.s32 	%rd10, %r39, 4;
	add.s64 	%rd11, %rd1, %rd10;
	ld.global.f32 	%f69, [%rd11];
	add.f32 	%f70, %f89, %f69;
	ld.global.f32 	%f71, [%rd11+4];
	add.f32 	%f72, %f70, %f71;
	ld.global.f32 	%f73, [%rd11+8];
	add.f32 	%f74, %f72, %f73;
	ld.global.f32 	%f75, [%rd11+12];
	add.f32 	%f89, %f74, %f75;
	add.s32 	%r46, %r46, 4;
$L__BB4_12:
	setp.eq.s32 	%p9, %r7, 0;
	@%p9 bra 	$L__BB4_16;
	setp.eq.s32 	%p10, %r7, 1;
	add.s32 	%r40, %r46, %r12;
	mul.wide.s32 	%rd12, %r40, 4;
	add.s64 	%rd3, %rd1, %rd12;
	ld.global.f32 	%f76, [%rd3];
	add.f32 	%f89, %f89, %f76;
	@%p10 bra 	$L__BB4_16;
	setp.eq.s32 	%p11, %r7, 2;
	ld.global.f32 	%f77, [%rd3+4];
	add.f32 	%f89, %f89, %f77;
	@%p11 bra 	$L__BB4_16;
	ld.global.f32 	%f78, [%rd3+8];
	add.f32 	%f89, %f89, %f78;
$L__BB4_16:
	add.s32 	%r42, %r42, 1;
	setp.ne.s32 	%p12, %r42, %r26;
	@%p12 bra 	$L__BB4_4;
	add.s32 	%r41, %r41, 1;
	setp.ne.s32 	%p13, %r41, %r24;
	@%p13 bra 	$L__BB4_3;
$L__BB4_18:
	cvt.rn.f32.s32 	%f79, %r24;
	div.rn.f32 	%f80, %f89, %f79;
	cvta.to.global.u64 	%rd13, %rd4;
	mul.wide.s32 	%rd14, %r1, 4;
	add.s64 	%rd15, %rd13, %rd14;
	st.global.f32 	[%rd15], %f80;
$L__BB4_19:
	ret;

}
	// .globl	_Z28conv2d_backward_input_kernelPKfS0_Pfiiiiiiii
.visible .entry _Z28conv2d_backward_input_kernelPKfS0_Pfiiiiiiii(
	.param .u64 .ptr .align 1 _Z28conv2d_backward_input_kernelPKfS0_Pfiiiiiiii_param_0,
	.param .u64 .ptr .align 1 _Z28conv2d_backward_input_kernelPKfS0_Pfiiiiiiii_param_1,
	.param .u64 .ptr .align 1 _Z28conv2d_backward_input_kernelPKfS0_Pfiiiiiiii_param_2,
	.param .u32 _Z28conv2d_backward_input_kernelPKfS0_Pfiiiiiiii_param_3,
	.param .u32 _Z28conv2d_backward_input_kernelPKfS0_Pfiiiiiiii_param_4,
	.param .u32 _Z28conv2d_backward_input_kernelPKfS0_Pfiiiiiiii_param_5,
	.param .u32 _Z28conv2d_backward_input_kernelPKfS0_Pfiiiiiiii_param_6,
	.param .u32 _Z28conv2d_backward_input_kernelPKfS0_Pfiiiiiiii_param_7,
	.param .u32 _Z28conv2d_backward_input_kernelPKfS0_Pfiiiiiiii_param_8,
	.param .u32 _Z28conv2d_backward_input_kernelPKfS0_Pfiiiiiiii_param_9,
	.param .u32 _Z28conv2d_backward_input_kernelPKfS0_Pfiiiiiiii_param_10
)
{
	.reg .pred 	%p<102>;
	.reg .b32 	%r<103>;
	.reg .b32 	%f<103>;
	.reg .b64 	%rd<30>;

	ld.param.u64 	%rd8, [_Z28conv2d_backward_input_kernelPKfS0_Pfiiiiiiii_param_0];
	ld.param.u64 	%rd9, [_Z28conv2d_backward_input_kernelPKfS0_Pfiiiiiiii_param_1];
	ld.param.u32 	%r34, [_Z28conv2d_backward_input_kernelPKfS0_Pfiiiiiiii_param_3];
	ld.param.u32 	%r27, [_Z28conv2d_backward_input_kernelPKfS0_Pfiiiiiiii_param_4];
	ld.param.u32 	%r28, [_Z28conv2d_backward_input_kernelPKfS0_Pfiiiiiiii_param_5];
	ld.param.u32 	%r29, [_Z28conv2d_backward_input_kernelPKfS0_Pfiiiiiiii_param_6];
	ld.param.u32 	%r31, [_Z28conv2d_backward_input_kernelPKfS0_Pfiiiiiiii_param_8];
	ld.param.u32 	%r32, [_Z28conv2d_backward_input_kernelPKfS0_Pfiiiiiiii_param_9];
	ld.param.u32 	%r33, [_Z28conv2d_backward_input_kernelPKfS0_Pfiiiiiiii_param_10];
	cvta.to.global.u64 	%rd1, %rd8;
	cvta.to.global.u64 	%rd2, %rd9;
	mov.u32 	%r1, %ctaid.z;
	mov.u32 	%r2, %ctaid.y;
	mov.u32 	%r35, %ctaid.x;
	mov.u32 	%r36, %ntid.x;
	mov.u32 	%r37, %tid.x;
	mad.lo.s32 	%r38, %r35, %r36, %r37;
	setp.ge.s32 	%p2, %r1, %r34;
	setp.ge.s32 	%p3, %r2, %r27;
	or.pred  	%p4, %p2, %p3;
	mul.lo.s32 	%r39, %r29, %r28;
	setp.ge.s32 	%p5, %r38, %r39;
	or.pred  	%p6, %p4, %p5;
	mov.f32 	%f81, 0f00000000;
	@%p6 bra 	$L__BB5_48;
	ld.param.u32 	%r94, [_Z28conv2d_backward_input_kernelPKfS0_Pfiiiiiiii_param_7];
	div.s32 	%r5, %r38, %r29;
	mul.lo.s32 	%r40, %r5, %r29;
	sub.s32 	%r6, %r38, %r40;
	setp.lt.s32 	%p7, %r94, 1;
	@%p7 bra 	$L__BB5_47;
	setp.lt.s32 	%p8, %r31, 1;
	@%p8 bra 	$L__BB5_47;
	and.b32  	%r7, %r31, 7;
	and.b32  	%r8, %r31, 2147483640;
	mov.f32 	%f81, 0f00000000;
	mov.b32 	%r97, 0;
$L__BB5_4:
	mad.lo.s32 	%r43, %r97, %r27, %r2;
	mad.lo.s32 	%r10, %r43, %r31, %r31;
	mov.b32 	%r98, 0;
$L__BB5_5:
	ld.param.u32 	%r95, [_Z28conv2d_backward_input_kernelPKfS0_Pfiiiiiiii_param_7];
	setp.lt.u32 	%p9, %r31, 8;
	sub.s32 	%r45, %r5, %r98;
	setp.gt.s32 	%p10, %r45, -1;
	setp.lt.s32 	%p11, %r45, %r32;
	and.pred  	%p1, %p10, %p11;
	mad.lo.s32 	%r46, %r95, %r1, %r97;
	mad.lo.s32 	%r47, %r46, %r32, %r45;
	mul.lo.s32 	%r12, %r47, %r33;
	not.b32 	%r48, %r98;
	add.s32 	%r49, %r10, %r48;
	mad.lo.s32 	%r13, %r49, %r31, %r31;
	mov.b32 	%r101, 0;
	@%p9 bra 	$L__BB5_24;
	mov.b32 	%r99, 0;
$L__BB5_7:
	.pragma "nounroll";
	sub.s32 	%r51, %r6, %r99;
	setp.gt.s32 	%p12, %r51, -1;
	setp.lt.s32 	%p13, %r51, %r33;
	and.pred  	%p14, %p12, %p13;
	and.pred  	%p16, %p1, %p14;
	add.s32 	%r52, %r51, %r12;
	mul.wide.s32 	%rd10, %r52, 4;
	add.s64 	%rd3, %rd2, %rd10;
	not.b32 	%r15, %r99;
	add.s32 	%r53, %r13, %r15;
	mul.wide.s32 	%rd11, %r53, 4;
	add.s64 	%rd4, %rd1, %rd11;
	not.pred 	%p17, %p16;
	@%p17 bra 	$L__BB5_9;
	ld.global.f32 	%f45, [%rd3];
	ld.global.f32 	%f46, [%rd4];
	fma.rn.f32 	%f81, %f45, %f46, %f81;
$L__BB5_9:
	add.s32 	%r54, %r6, %r15;
	setp.gt.s32 	%p18, %r54, -1;
	setp.lt.s32 	%p19, %r54, %r33;
	and.pred  	%p20, %p18, %p19;
	and.pred  	%p21, %p1, %p20;
	not.pred 	%p22, %p21;
	@%p22 bra 	$L__BB5_11;
	ld.global.f32 	%f47, [%rd3+-4];
	ld.global.f32 	%f48, [%rd4+-4];
	fma.rn.f32 	%f81, %f47, %f48, %f81;
$L__BB5_11:
	sub.s32 	%r55, %r6, %r99;
	add.s32 	%r56, %r55, -2;
	setp.gt.s32 	%p23, %r56, -1;
	setp.lt.s32 	%p24, %r56, %r33;
	and.pred  	%p25, %p23, %p24;
	and.pred  	%p26, %p1, %p25;
	not.pred 	%p27, %p26;
	@%p27 bra 	$L__BB5_13;
	ld.global.f32 	%f49, [%rd3+-8];
	ld.global.f32 	%f50, [%rd4+-8];
	fma.rn.f32 	%f81, %f49, %f50, %f81;
$L__BB5_13:
	add.s32 	%r58, %r55, -3;
	setp.gt.s32 	%p28, %r58, -1;
	setp.lt.s32 	%p29, %r58, %r33;
	and.pred  	%p30, %p28, %p29;
	and.pred  	%p31, %p1, %p30;
	not.pred 	%p32, %p31;
	@%p32 bra 	$L__BB5_15;
	ld.global.f32 	%f51, [%rd3+-12];
	ld.global.f32 	%f52, [%rd4+-12];
	fma.rn.f32 	%f81, %f51, %f52, %f81;
$L__BB5_15:
	add.s32 	%r60, %r55, -4;
	setp.gt.s32 	%p33, %r60, -1;
	setp.lt.s32 	%p34, %r60, %r33;
	and.pred  	%p35, %p33, %p34;
	and.pred  	%p36, %p1, %p35;
	not.pred 	%p37, %p36;
	@%p37 bra 	$L__BB5_17;
	ld.global.f32 	%f53, [%rd3+-16];
	ld.global.f32 	%f54, [%rd4+-16];
	fma.rn.f32 	%f81, %f53, %f54, %f81;
$L__BB5_17:
	add.s32 	%r62, %r55, -5;
	setp.gt.s32 	%p38, %r62, -1;
	setp.lt.s32 	%p39, %r62, %r33;
	and.pred  	%p40, %p38, %p39;
	and.pred  	%p41, %p1, %p40;
	not.pred 	%p42, %p41;
	@%p42 bra 	$L__BB5_19;
	ld.global.f32 	%f55, [%rd3+-20];
	ld.global.f32 	%f56, [%rd4+-20];
	fma.rn.f32 	%f81, %f55, %f56, %f81;
$L__BB5_19:
	add.s32 	%r64, %r55, -6;
	setp.gt.s32 	%p43, %r64, -1;
	setp.lt.s32 	%p44, %r64, %r33;
	and.pred  	%p45, %p43, %p44;
	and.pred  	%p46, %p1, %p45;
	not.pred 	%p47, %p46;
	@%p47 bra 	$L__BB5_21;
	ld.global.f32 	%f57, [%rd3+-24];
	ld.global.f32 	%f58, [%rd4+-24];
	fma.rn.f32 	%f81, %f57, %f58, %f81;
$L__BB5_21:
	add.s32 	%r66, %r55, -7;
	setp.gt.s32 	%p48, %r66, -1;
	setp.lt.s32 	%p49, %r66, %r33;
	and.pred  	%p50, %p48, %p49;
	and.pred  	%p51, %p1, %p50;
	not.pred 	%p52, %p51;
	@%p52 bra 	$L__BB5_23;
	ld.global.f32 	%f59, [%rd3+-28];
	ld.global.f32 	%f60, [%rd4+-28];
	fma.rn.f32 	%f81, %f59, %f60, %f81;
$L__BB5_23:
	add.s32 	%r99, %r99, 8;
	setp.ne.s32 	%p53, %r99, %r8;
	mov.u32 	%r101, %r8;
	@%p53 bra 	$L__BB5_7;
$L__BB5_24:
	setp.eq.s32 	%p54, %r7, 0;
	@%p54 bra 	$L__BB5_45;
	add.s32 	%r67, %r7, -1;
	setp.lt.u32 	%p55, %r67, 3;
	@%p55 bra 	$L__BB5_35;
	sub.s32 	%r68, %r6, %r101;
	setp.gt.s32 	%p56, %r68, -1;
	setp.lt.s32 	%p57, %r68, %r33;
	and.pred  	%p58, %p56, %p57;
	and.pred  	%p60, %p1, %p58;
	add.s32 	%r69, %r68, %r12;
	mul.wide.s32 	%rd12, %r69, 4;
	add.s64 	%rd5, %rd2, %rd12;
	not.b32 	%r18, %r101;
	add.s32 	%r70, %r13, %r18;
	mul.wide.s32 	%rd13, %r70, 4;
	add.s64 	%rd6, %rd1, %rd13;
	not.pred 	%p61, %p60;
	@%p61 bra 	$L__BB5_28;
	ld.global.f32 	%f62, [%rd5];
	ld.global.f32 	%f63, [%rd6];
	fma.rn.f32 	%f81, %f62, %f63, %f81;
$L__BB5_28:
	add.s32 	%r71, %r6, %r18;
	setp.gt.s32 	%p62, %r71, -1;
	setp.lt.s32 	%p63, %r71, %r33;
	and.pred  	%p64, %p62, %p63;
	and.pred  	%p65, %p1, %p64;
	not.pred 	%p66, %p65;
	@%p66 bra 	$L__BB5_30;
	ld.global.f32 	%f64, [%rd5+-4];
	ld.global.f32 	%f65, [%rd6+-4];
	fma.rn.f32 	%f81, %f64, %f65, %f81;
$L__BB5_30:
	sub.s32 	%r72, %r6, %r101;
	add.s32 	%r73, %r72, -2;
	setp.gt.s32 	%p67, %r73, -1;
	setp.lt.s32 	%p68, %r73, %r33;
	and.pred  	%p69, %p67, %p68;
	and.pred  	%p71, %p1, %p69;
	not.pred 	%p72, %p71;
	@%p72 bra 	$L__BB5_32;
	ld.global.f32 	%f66, [%rd5+-8];
	ld.global.f32 	%f67, [%rd6+-8];
	fma.rn.f32 	%f81, %f66, %f67, %f81;
$L__BB5_32:
	add.s32 	%r75, %r72, -3;
	setp.gt.s32 	%p73, %r75, -1;
	setp.lt.s32 	%p74, %r75, %r33;
	and.pred  	%p75, %p73, %p74;
	and.pred  	%p77, %p1, %p75;
	not.pred 	%p78, %p77;
	@%p78 bra 	$L__BB5_34;
	ld.global.f32 	%f68, [%rd5+-12];
	ld.global.f32 	%f69, [%rd6+-12];
	fma.rn.f32 	%f81, %f68, %f69, %f81;
$L__BB5_34:
	add.s32 	%r101, %r101, 4;
$L__BB5_35:
	and.b32  	%r76, %r31, 3;
	setp.eq.s32 	%p79, %r76, 0;
	@%p79 bra 	$L__BB5_45;
	setp.eq.s32 	%p80, %r76, 1;
	@%p80 bra 	$L__BB5_42;
	sub.s32 	%r77, %r6, %r101;
	setp.gt.s32 	%p81, %r77, -1;
	setp.lt.s32 	%p82, %r77, %r33;
	and.pred  	%p83, %p81, %p82;
	and.pred  	%p85, %p1, %p83;
	not.b32 	%r21, %r101;
	not.pred 	%p86, %p85;
	@%p86 bra 	$L__BB5_39;
	add.s32 	%r79, %r77, %r12;
	mul.wide.s32 	%rd14, %r79, 4;
	add.s64 	%rd15, %rd2, %rd14;
	ld.global.f32 	%f71, [%rd15];
	add.s32 	%r80, %r13, %r21;
	mul.wide.s32 	%rd16, %r80, 4;
	add.s64 	%rd17, %rd1, %rd16;
	ld.global.f32 	%f72, [%rd17];
	fma.rn.f32 	%f81, %f71, %f72, %f81;
$L__BB5_39:
	add.s32 	%r81, %r6, %r21;
	setp.gt.s32 	%p87, %r81, -1;
	setp.lt.s32 	%p88, %r81, %r33;
	and.pred  	%p89, %p87, %p88;
	and.pred  	%p90, %p1, %p89;
	not.pred 	%p91, %p90;
	@%p91 bra 	$L__BB5_41;
	add.s32 	%r83, %r77, %r12;
	mul.wide.s32 	%rd18, %r83, 4;
	add.s64 	%rd19, %rd2, %rd18;
	ld.global.f32 	%f73, [%rd19+-4];
	add.s32 	%r85, %r13, %r21;
	mul.wide.s32 	%rd20, %r85, 4;
	add.s64 	%rd21, %rd1, %rd20;
	ld.global.f32 	%f74, [%rd21+-4];
	fma.rn.f32 	%f81, %f73, %f74, %f81;
$L__BB5_41:
	add.s32 	%r101, %r101, 2;
$L__BB5_42:
	and.b32  	%r86, %r31, 1;
	setp.eq.b32 	%p92, %r86, 1;
	not.pred 	%p93, %p92;
	@%p93 bra 	$L__BB5_45;
	sub.s32 	%r24, %r6, %r101;
	setp.gt.s32 	%p94, %r24, -1;
	setp.lt.s32 	%p95, %r24, %r33;
	and.pred  	%p96, %p94, %p95;
	and.pred  	%p98, %p1, %p96;
	not.pred 	%p99, %p98;
	@%p99 bra 	$L__BB5_45;
	add.s32 	%r87, %r24, %r12;
	not.b32 	%r88, %r101;
	add.s32 	%r89, %r13, %r88;
	mul.wide.s32 	%rd22, %r87, 4;
	add.s64 	%rd23, %rd2, %rd22;
	ld.global.f32 	%f75, [%rd23];
	mul.wide.s32 	%rd24, %r89, 4;
	add.s64 	%rd25, %rd1, %rd24;
	ld.global.f32 	%f76, [%rd25];
	fma.rn.f32 	%f81, %f75, %f76, %f81;
$L__BB5_45:
	add.s32 	%r98, %r98, 1;
	setp.ne.s32 	%p100, %r98, %r31;
	@%p100 bra 	$L__BB5_5;
	ld.param.u32 	%r96, [_Z28conv2d_backward_input_kernelPKfS0_Pfiiiiiiii_param_7];
	add.s32 	%r97, %r97, 1;
	setp.ne.s32 	%p101, %r97, %r96;
	@%p101 bra 	$L__BB5_4;
$L__BB5_47:
	ld.param.u64 	%rd29, [_Z28conv2d_backward_input_kernelPKfS0_Pfiiiiiiii_param_2];
	mul.lo.s32 	%r90, %r27, %r1;
	mad.lo.s32 	%r91, %r90, %r28, %r5;
	mad.lo.s32 	%r92, %r39, %r2, %r6;
	mad.lo.s32 	%r93, %r91, %r29, %r92;
	cvta.to.global.u64 	%rd26, %rd29;
	mul.wide.s32 	%rd27, %r93, 4;
	add.s64 	%rd28, %rd26, %rd27;
	st.global.f32 	[%rd28], %f81;
$L__BB5_48:
	ret;

}
	// .globl	_Z25maxpool2d_backward_kernelPKfS0_S0_Pfiiiiii
.visible .entry _Z25maxpool2d_backward_kernelPKfS0_S0_Pfiiiiii(
	.param .u64 .ptr .align 1 _Z25maxpool2d_backward_kernelPKfS0_S0_Pfiiiiii_param_0,
	.param .u64 .ptr .align 1 _Z25maxpool2d_backward_kernelPKfS0_S0_Pfiiiiii_param_1,
	.param .u64 .ptr .align 1 _Z25maxpool2d_backward_kernelPKfS0_S0_Pfiiiiii_param_2,
	.param .u64 .ptr .align 1 _Z25maxpool2d_backward_kernelPKfS0_S0_Pfiiiiii_param_3,
	.param .u32 _Z25maxpool2d_backward_kernelPKfS0_S0_Pfiiiiii_param_4,
	.param .u32 _Z25maxpool2d_backward_kernelPKfS0_S0_Pfiiiiii_param_5,
	.param .u32 _Z25maxpool2d_backward_kernelPKfS0_S0_Pfiiiiii_param_6,
	.param .u32 _Z25maxpool2d_backward_kernelPKfS0_S0_Pfiiiiii_param_7,
	.param .u32 _Z25maxpool2d_backward_kernelPKfS0_S0_Pfiiiiii_param_8,
	.param .u32 _Z25maxpool2d_backward_kernelPKfS0_S0_Pfiiiiii_param_9
)
{
	.reg .pred 	%p<11>;
	.reg .b32 	%r<47>;
	.reg .b32 	%f<5>;
	.reg .b64 	%rd<16>;

	ld.param.u64 	%rd2, [_Z25maxpool2d_backward_kernelPKfS0_S0_Pfiiiiii_param_0];
	ld.param.u64 	%rd3, [_Z25maxpool2d_backward_kernelPKfS0_S0_Pfiiiiii_param_1];
	ld.param.u64 	%rd4, [_Z25maxpool2d_backward_kernelPKfS0_S0_Pfiiiiii_param_2];
	ld.param.u64 	%rd5, [_Z25maxpool2d_backward_kernelPKfS0_S0_Pfiiiiii_param_3];
	ld.param.u32 	%r24, [_Z25maxpool2d_backward_kernelPKfS0_S0_Pfiiiiii_param_4];
	ld.param.u32 	%r19, [_Z25maxpool2d_backward_kernelPKfS0_S0_Pfiiiiii_param_5];
	ld.param.u32 	%r20, [_Z25maxpool2d_backward_kernelPKfS0_S0_Pfiiiiii_param_6];
	ld.param.u32 	%r21, [_Z25maxpool2d_backward_kernelPKfS0_S0_Pfiiiiii_param_7];
	ld.param.u32 	%r22, [_Z25maxpool2d_backward_kernelPKfS0_S0_Pfiiiiii_param_8];
	ld.param.u32 	%r23, [_Z25maxpool2d_backward_kernelPKfS0_S0_Pfiiiiii_param_9];
	mov.u32 	%r1, %ctaid.z;
	mov.u32 	%r2, %ctaid.y;
	mov.u32 	%r25, %ctaid.x;
	mov.u32 	%r26, %ntid.x;
	mov.u32 	%r27, %tid.x;
	mad.lo.s32 	%r28, %r25, %r26, %r27;
	sub.s32 	%r29, %r20, %r22;
	div.s32 	%r30, %r29, %r23;
	add.s32 	%r4, %r30, 1;
	sub.s32 	%r31, %r21, %r22;
	div.s32 	%r32, %r31, %r23;
	add.s32 	%r5, %r32, 1;
	setp.ge.s32 	%p1, %r1, %r24;
	setp.ge.s32 	%p2, %r2, %r19;
	or.pred  	%p3, %p1, %p2;
	mad.lo.s32 	%r33, %r30, %r32, %r30;
	add.s32 	%r34, %r33, %r5;
	setp.ge.s32 	%p4, %r28, %r34;
	or.pred  	%p5, %p3, %p4;
	@%p5 bra 	$L__BB6_9;
	cvta.to.global.u64 	%rd6, %rd3;
	cvta.to.global.u64 	%rd7, %rd4;
	div.s32 	%r35, %r28, %r5;
	mul.lo.s32 	%r36, %r35, %r5;
	sub.s32 	%r37, %r28, %r36;
	mul.lo.s32 	%r45, %r35, %r23;
	mul.lo.s32 	%r8, %r37, %r23;
	add.s32 	%r38, %r45, %r22;
	min.s32 	%r9, %r38, %r20;
	add.s32 	%r39, %r8, %r22;
	min.s32 	%r10, %r39, %r21;
	mul.lo.s32 	%r11, %r19, %r1;
	mad.lo.s32 	%r40, %r11, %r4, %r35;
	mad.lo.s32 	%r41, %r34, %r2, %r37;
	mad.lo.s32 	%r42, %r40, %r5, %r41;
	mul.wide.s32 	%rd8, %r42, 4;
	add.s64 	%rd9, %rd6, %rd8;
	ld.global.f32 	%f1, [%rd9];
	add.s64 	%rd10, %rd7, %rd8;
	ld.global.f32 	%f2, [%rd10];
	setp.ge.s32 	%p6, %r45, %r9;
	@%p6 bra 	$L__BB6_9;
	add.s32 	%r43, %r11, %r2;
	mul.lo.s32 	%r12, %r43, %r20;
	cvta.to.global.u64 	%rd1, %rd2;
$L__BB6_3:
	setp.ge.s32 	%p7, %r8, %r10;
	@%p7 bra 	$L__BB6_8;
	add.s32 	%r44, %r12, %r45;
	mul.lo.s32 	%r14, %r44, %r21;
	mov.u32 	%r46, %r8;
	bra.uni 	$L__BB6_6;
$L__BB6_5:
	add.s32 	%r46, %r46, 1;
	setp.eq.s32 	%p9, %r46, %r10;
	@%p9 bra 	$L__BB6_8;
$L__BB6_6:
	add.s32 	%r17, %r46, %r14;
	mul.wide.s32 	%rd11, %r17, 4;
	add.s64 	%rd12, %rd1, %rd11;
	ld.global.f32 	%f3, [%rd12];
	setp.neu.f32 	%p8, %f3, %f1;
	@%p8 bra 	$L__BB6_5;
	cvta.to.global.u64 	%rd13, %rd5;
	add.s64 	%rd15, %rd13, %rd11;
	atom.global.add.f32 	%f4, [%rd15], %f2;
	bra.uni 	$L__BB6_9;
$L__BB6_8:
	add.s32 	%r45, %r45, 1;
	setp.ne.s32 	%p10, %r45, %r9;
	@%p10 bra 	$L__BB6_3;
$L__BB6_9:
	ret;

}


// ===== COMPILED SASS (sm_100) =====

	.target	sm_100

	.elftype	@"ET_EXEC"


//--------------------- .note.nv.tkinfo           --------------------------
	.section	.note.nv.tkinfo,"",@"SHT_NOTE"
	.sectionflags	@"SHF_NOTE_NV_TKINFO"
	.tkinfo
        /*0018*/ 	.word	0x00000002
        /*0030*/ 	.string	""
        /*0030*/ 	.string	"ptxas"
        /*0030*/ 	.string	"Cuda compilation tools, release 13.0, V13.0.88"
        /*0030*/ 	.string	"Build cuda_13.0.r13.0/compiler.36424714_0"
        /*0030*/ 	.string	"-arch sm_100 -m 64 "



//--------------------- .note.nv.cuinfo           --------------------------
	.section	.note.nv.cuinfo,"",@"SHT_NOTE"
	.sectionflags	@"SHF_NOTE_NV_CUINFO"
        /*0018*/ 	.short	0x0002
        /*001a*/ 	.short	0x0064
        /*001c*/ 	.short	0x0082
	.zero		2


//--------------------- .nv.info                  --------------------------
	.section	.nv.info,"",@"SHT_CUDA_INFO"
	.align	4


	//----- nvinfo : EIATTR_REGCOUNT
	.align		4
        /*0000*/ 	.byte	0x04, 0x2f
        /*0002*/ 	.short	(.L_1 - .L_0)
	.align		4
.L_0:
        /*0004*/ 	.word	index@(_Z29dense_backward_weights_kernelPKfS0_Pfiii)
        /*0008*/ 	.word	0x00000020


	//----- nvinfo : EIATTR_FRAME_SIZE
	.align		4
.L_1:
        /*000c*/ 	.byte	0x04, 0x11
        /*000e*/ 	.short	(.L_3 - .L_2)
	.align		4
.L_2:
        /*0010*/ 	.word	index@($__internal_3_$__cuda_sm3x_div_rn_noftz_f32_slowpath)
        /*0014*/ 	.word	0x00000000


	//----- nvinfo : EIATTR_FRAME_SIZE
	.align		4
.L_3:
        /*0018*/ 	.byte	0x04, 0x11
        /*001a*/ 	.short	(.L_5 - .L_4)
	.align		4
.L_4:
        /*001c*/ 	.word	index@(_Z29dense_backward_weights_kernelPKfS0_Pfiii)
        /*0020*/ 	.word	0x00000000


	//----- nvinfo : EIATTR_REGCOUNT
	.align		4
.L_5:
        /*0024*/ 	.byte	0x04, 0x2f
        /*0026*/ 	.short	(.L_7 - .L_6)
	.align		4
.L_6:
        /*0028*/ 	.word	index@(_Z26dense_backward_bias_kernelPKfPfii)
        /*002c*/ 	.word	0x00000020


	//----- nvinfo : EIATTR_FRAME_SIZE
	.align		4
.L_7:
        /*0030*/ 	.byte	0x04, 0x11
        /*0032*/ 	.short	(.L_9 - .L_8)
	.align		4
.L_8:
        /*0034*/ 	.word	index@($__internal_2_$__cuda_sm3x_div_rn_noftz_f32_slowpath)
        /*0038*/ 	.word	0x00000000


	//----- nvinfo : EIATTR_FRAME_SIZE
	.align		4
.L_9:
        /*003c*/ 	.byte	0x04, 0x11
        /*003e*/ 	.short	(.L_11 - .L_10)
	.align		4
.L_10:
        /*0040*/ 	.word	index@(_Z26dense_backward_bias_kernelPKfPfii)
        /*0044*/ 	.word	0x00000000


	//----- nvinfo : EIATTR_REGCOUNT
	.align		4
.L_11:
        /*0048*/ 	.byte	0x04, 0x2f
        /*004a*/ 	.short	(.L_13 - .L_12)
	.align		4
.L_12:
        /*004c*/ 	.word	index@(_Z27dense_backward_input_kernelPKfS0_Pfiii)
        /*0050*/ 	.word	0x00000020


	//----- nvinfo : EIATTR_FRAME_SIZE
	.align		4
.L_13:
        /*0054*/ 	.byte	0x04, 0x11
        /*0056*/ 	.short	(.L_15 - .L_14)
	.align		4
.L_14:
        /*0058*/ 	.word	index@(_Z27dense_backward_input_kernelPKfS0_Pfiii)
        /*005c*/ 	.word	0x00000000


	//----- nvinfo : EIATTR_REGCOUNT
	.align		4
.L_15:
        /*0060*/ 	.byte	0x04, 0x2f
        /*0062*/ 	.short	(.L_17 - .L_16)
	.align		4
.L_16:
        /*0064*/ 	.word	index@(_Z30conv2d_backward_weights_kernelPKfS0_Pfiiiiiiii)
        /*0068*/ 	.word	0x00000020


	//----- nvinfo : EIATTR_FRAME_SIZE
	.align		4
.L_17:
        /*006c*/ 	.byte	0x04, 0x11
        /*006e*/ 	.short	(.L_19 - .L_18)
	.align		4
.L_18:
        /*0070*/ 	.word	index@($__internal_1_$__cuda_sm3x_div_rn_noftz_f32_slowpath)
        /*0074*/ 	.word	0x00000000


	//----- nvinfo : EIATTR_FRAME_SIZE
	.align		4
.L_19:
        /*0078*/ 	.byte	0x04, 0x11
        /*007a*/ 	.short	(.L_21 - .L_20)
	.align		4
.L_20:
        /*007c*/ 	.word	index@(_Z30conv2d_backward_weights_kernelPKfS0_Pfiiiiiiii)
        /*0080*/ 	.word	0x00000000


	//----- nvinfo : EIATTR_REGCOUNT
	.align		4
.L_21:
        /*0084*/ 	.byte	0x04, 0x2f
        /*0086*/ 	.short	(.L_23 - .L_22)
	.align		4
.L_22:
        /*0088*/ 	.word	index@(_Z27conv2d_backward_bias_kernelPKfPfiiii)
        /*008c*/ 	.word	0x0000001e


	//----- nvinfo : EIATTR_FRAME_SIZE
	.align		4
.L_23:
        /*0090*/ 	.byte	0x04, 0x11
        /*0092*/ 	.short	(.L_25 - .L_24)
	.align		4
.L_24:
        /*0094*/ 	.word	index@($__internal_0_$__cuda_sm3x_div_rn_noftz_f32_slowpath)
        /*0098*/ 	.word	0x00000000


	//----- nvinfo : EIATTR_FRAME_SIZE
	.align		4
.L_25:
        /*009c*/ 	.byte	0x04, 0x11
        /*009e*/ 	.short	(.L_27 - .L_26)
	.align		4
.L_26:
        /*00a0*/ 	.word	index@(_Z27conv2d_backward_bias_kernelPKfPfiiii)
        /*00a4*/ 	.word	0x00000000


	//----- nvinfo : EIATTR_REGCOUNT
	.align		4
.L_27:
        /*00a8*/ 	.byte	0x04, 0x2f
        /*00aa*/ 	.short	(.L_29 - .L_28)
	.align		4
.L_28:
        /*00ac*/ 	.word	index@(_Z28conv2d_backward_input_kernelPKfS0_Pfiiiiiiii)
        /*00b0*/ 	.word	0x00000018


	//----- nvinfo : EIATTR_FRAME_SIZE
	.align		4
.L_29:
        /*00b4*/ 	.byte	0x04, 0x11
        /*00b6*/ 	.short	(.L_31 - .L_30)
	.align		4
.L_30:
        /*00b8*/ 	.word	index@(_Z28conv2d_backward_input_kernelPKfS0_Pfiiiiiiii)
        /*00bc*/ 	.word	0x00000000


	//----- nvinfo : EIATTR_REGCOUNT
	.align		4
.L_31:
        /*00c0*/ 	.byte	0x04, 0x2f
        /*00c2*/ 	.short	(.L_33 - .L_32)
	.align		4
.L_32:
        /*00c4*/ 	.word	index@(_Z25maxpool2d_backward_kernelPKfS0_S0_Pfiiiiii)
        /*00c8*/ 	.word	0x00000014


	//----- nvinfo : EIATTR_FRAME_SIZE
	.align		4
.L_33:
        /*00cc*/ 	.byte	0x04, 0x11
        /*00ce*/ 	.short	(.L_35 - .L_34)
	.align		4
.L_34:
        /*00d0*/ 	.word	index@(_Z25maxpool2d_backward_kernelPKfS0_S0_Pfiiiiii)
        /*00d4*/ 	.word	0x00000000


	//----- nvinfo : EIATTR_MIN_STACK_SIZE
	.align		4
.L_35:
        /*00d8*/ 	.byte	0x04, 0x12
        /*00da*/ 	.short	(.L_37 - .L_36)
	.align		4
.L_36:
        /*00dc*/ 	.word	index@(_Z25maxpool2d_backward_kernelPKfS0_S0_Pfiiiiii)
        /*00e0*/ 	.word	0x00000000


	//----- nvinfo : EIATTR_MIN_STACK_SIZE
	.align		4
.L_37:
        /*00e4*/ 	.byte	0x04, 0x12
        /*00e6*/ 	.short	(.L_39 - .L_38)
	.align		4
.L_38:
        /*00e8*/ 	.word	index@(_Z28conv2d_backward_input_kernelPKfS0_Pfiiiiiiii)
        /*00ec*/ 	.word	0x00000000


	//----- nvinfo : EIATTR_MIN_STACK_SIZE
	.align		4
.L_39:
        /*00f0*/ 	.byte	0x04, 0x12
        /*00f2*/ 	.short	(.L_41 - .L_40)
	.align		4
.L_40:
        /*00f4*/ 	.word	index@(_Z27conv2d_backward_bias_kernelPKfPfiiii)
        /*00f8*/ 	.word	0x00000000


	//----- nvinfo : EIATTR_MIN_STACK_SIZE
	.align		4
.L_41:
        /*00fc*/ 	.byte	0x04, 0x12
        /*00fe*/ 	.short	(.L_43 - .L_42)
	.align		4
.L_42:
        /*0100*/ 	.word	index@(_Z30conv2d_backward_weights_kernelPKfS0_Pfiiiiiiii)
        /*0104*/ 	.word	0x00000000


	//----- nvinfo : EIATTR_MIN_STACK_SIZE
	.align		4
.L_43:
        /*0108*/ 	.byte	0x04, 0x12
        /*010a*/ 	.short	(.L_45 - .L_44)
	.align		4
.L_44:
        /*010c*/ 	.word	index@(_Z27dense_backward_input_kernelPKfS0_Pfiii)
        /*0110*/ 	.word	0x00000000


	//----- nvinfo : EIATTR_MIN_STACK_SIZE
	.align		4
.L_45:
        /*0114*/ 	.byte	0x04, 0x12
        /*0116*/ 	.short	(.L_47 - .L_46)
	.align		4
.L_46:
        /*0118*/ 	.word	index@(_Z26dense_backward_bias_kernelPKfPfii)
        /*011c*/ 	.word	0x00000000


	//----- nvinfo : EIATTR_MIN_STACK_SIZE
	.align		4
.L_47:
        /*0120*/ 	.byte	0x04, 0x12
        /*0122*/ 	.short	(.L_49 - .L_48)
	.align		4
.L_48:
        /*0124*/ 	.word	index@(_Z29dense_backward_weights_kernelPKfS0_Pfiii)
        /*0128*/ 	.word	0x00000000
.L_49:


//--------------------- .nv.compat                --------------------------
	.section	.nv.compat,"",@"SHT_CUDA_COMPAT_INFO"
	.align	4
        /*0000*/ 	.byte	0x02, 0x09, 0x00, 0x00, 0x02, 0x02, 0x01, 0x00, 0x02, 0x05, 0x05, 0x00, 0x03, 0x07, 0x01, 0x01
        /*0010*/ 	.byte	0x02, 0x03, 0x00, 0x00, 0x02, 0x06, 0x01, 0x00, 0x04, 0x0b, 0x08, 0x00, 0x01, 0x00, 0x00, 0x00
        /*0020*/ 	.byte	0x00, 0x00, 0x00, 0x00


//--------------------- .nv.info._Z25maxpool2d_backward_kernelPKfS0_S0_Pfiiiiii --------------------------
	.section	.nv.info._Z25maxpool2d_backward_kernelPKfS0_S0_Pfiiiiii,"",@"SHT_CUDA_INFO"
	.sectionflags	@""
	.align	4


	//----- nvinfo : EIATTR_CUDA_API_VERSION
	.align		4
        /*0000*/ 	.byte	0x04, 0x37
        /*0002*/ 	.short	(.L_51 - .L_50)
.L_50:
        /*0004*/ 	.word	0x00000082


	//----- nvinfo : EIATTR_KPARAM_INFO
	.align		4
.L_51:
        /*0008*/ 	.byte	0x04, 0x17
        /*000a*/ 	.short	(.L_53 - .L_52)
.L_52:
        /*000c*/ 	.word	0x00000000
        /*0010*/ 	.short	0x0009
        /*0012*/ 	.short	0x0034
        /*0014*/ 	.byte	0x00, 0xf0, 0x11, 0x00


	//----- nvinfo : EIATTR_KPARAM_INFO
	.align		4
.L_53:
        /*0018*/ 	.byte	0x04, 0x17
        /*001a*/ 	.short	(.L_55 - .L_54)
.L_54:
        /*001c*/ 	.word	0x00000000
        /*0020*/ 	.short	0x0008
        /*0022*/ 	.short	0x0030
        /*0024*/ 	.byte	0x00, 0xf0, 0x11, 0x00


	//----- nvinfo : EIATTR_KPARAM_INFO
	.align		4
.L_55:
        /*0028*/ 	.byte	0x04, 0x17
        /*002a*/ 	.short	(.L_57 - .L_56)
.L_56:
        /*002c*/ 	.word	0x00000000
        /*0030*/ 	.short	0x0007
        /*0032*/ 	.short	0x002c
        /*0034*/ 	.byte	0x00, 0xf0, 0x11, 0x00


	//----- nvinfo : EIATTR_KPARAM_INFO
	.align		4
.L_57:
        /*0038*/ 	.byte	0x04, 0x17
        /*003a*/ 	.short	(.L_59 - .L_58)
.L_58:
        /*003c*/ 	.word	0x00000000
        /*0040*/ 	.short	0x0006
        /*0042*/ 	.short	0x0028
        /*0044*/ 	.byte	0x00, 0xf0, 0x11, 0x00


	//----- nvinfo : EIATTR_KPARAM_INFO
	.align		4
.L_59:
        /*0048*/ 	.byte	0x04, 0x17
        /*004a*/ 	.short	(.L_61 - .L_60)
.L_60:
        /*004c*/ 	.word	0x00000000
        /*0050*/ 	.short	0x0005
        /*0052*/ 	.short	0x0024
        /*0054*/ 	.byte	0x00, 0xf0, 0x11, 0x00


	//----- nvinfo : EIATTR_KPARAM_INFO
	.align		4
.L_61:
        /*0058*/ 	.byte	0x04, 0x17
        /*005a*/ 	.short	(.L_63 - .L_62)
.L_62:
        /*005c*/ 	.word	0x00000000
        /*0060*/ 	.short	0x0004
        /*0062*/ 	.short	0x0020
        /*0064*/ 	.byte	0x00, 0xf0, 0x11, 0x00


	//----- nvinfo : EIATTR_KPARAM_INFO
	.align		4
.L_63:
        /*0068*/ 	.byte	0x04, 0x17
        /*006a*/ 	.short	(.L_65 - .L_64)
.L_64:
        /*006c*/ 	.word	0x00000000
        /*0070*/ 	.short	0x0003
        /*0072*/ 	.short	0x0018
        /*0074*/ 	.byte	0x00, 0xf5, 0x21, 0x00


	//----- nvinfo : EIATTR_KPARAM_INFO
	.align		4
.L_65:
        /*0078*/ 	.byte	0x04, 0x17
        /*007a*/ 	.short	(.L_67 - .L_66)
.L_66:
        /*007c*/ 	.word	0x00000000
        /*0080*/ 	.short	0x0002
        /*0082*/ 	.short	0x0010
        /*0084*/ 	.byte	0x00, 0xf5, 0x21, 0x00


	//----- nvinfo : EIATTR_KPARAM_INFO
	.align		4
.L_67:
        /*0088*/ 	.byte	0x04, 0x17
        /*008a*/ 	.short	(.L_69 - .L_68)
.L_68:
        /*008c*/ 	.word	0x00000000
        /*0090*/ 	.short	0x0001
        /*0092*/ 	.short	0x0008
        /*0094*/ 	.byte	0x00, 0xf5, 0x21, 0x00


	//----- nvinfo : EIATTR_KPARAM_INFO
	.align		4
.L_69:
        /*0098*/ 	.byte	0x04, 0x17
        /*009a*/ 	.short	(.L_71 - .L_70)
.L_70:
        /*009c*/ 	.word	0x00000000
        /*00a0*/ 	.short	0x0000
        /*00a2*/ 	.short	0x0000
        /*00a4*/ 	.byte	0x00, 0xf5, 0x21, 0x00


	//----- nvinfo : EIATTR_SPARSE_MMA_MASK
	.align		4
.L_71:
        /*00a8*/ 	.byte	0x03, 0x50
        /*00aa*/ 	.short	0x0000


	//----- nvinfo : EIATTR_MAXREG_COUNT
	.align		4
        /*00ac*/ 	.byte	0x03, 0x1b
        /*00ae*/ 	.short	0x00ff


	//----- nvinfo : EIATTR_MERCURY_ISA_VERSION
	.align		4
        /*00b0*/ 	.byte	0x03, 0x5f
        /*00b2*/ 	.short	0x0101


	//----- nvinfo : EIATTR_VRC_CTA_INIT_COUNT
	.align		4
        /*00b4*/ 	.byte	0x02, 0x4a
	.zero		1
	.zero		1


	//----- nvinfo : EIATTR_EXIT_INSTR_OFFSETS
	.align		4
        /*00b8*/ 	.byte	0x04, 0x1c
        /*00ba*/ 	.short	(.L_73 - .L_72)


	//   ....[0]....
.L_72:
        /*00bc*/ 	.word	0x000003b0


	//   ....[1]....
        /*00c0*/ 	.word	0x00000600


	//   ....[2]....
        /*00c4*/ 	.word	0x00000810


	//   ....[3]....
        /*00c8*/ 	.word	0x00000860


	//----- nvinfo : EIATTR_CRS_STACK_SIZE
	.align		4
.L_73:
        /*00cc*/ 	.byte	0x04, 0x1e
        /*00ce*/ 	.short	(.L_75 - .L_74)
.L_74:
        /*00d0*/ 	.word	0x00000000


	//----- nvinfo : EIATTR_CBANK_PARAM_SIZE
	.align		4
.L_75:
        /*00d4*/ 	.byte	0x03, 0x19
        /*00d6*/ 	.short	0x0038


	//----- nvinfo : EIATTR_PARAM_CBANK
	.align		4
        /*00d8*/ 	.byte	0x04, 0x0a
        /*00da*/ 	.short	(.L_77 - .L_76)
	.align		4
.L_76:
        /*00dc*/ 	.word	index@(.nv.constant0._Z25maxpool2d_backward_kernelPKfS0_S0_Pfiiiiii)
        /*00e0*/ 	.short	0x0380
        /*00e2*/ 	.short	0x0038


	//----- nvinfo : EIATTR_SW_WAR
	.align		4
.L_77:
        /*00e4*/ 	.byte	0x04, 0x36
        /*00e6*/ 	.short	(.L_79 - .L_78)
.L_78:
        /*00e8*/ 	.word	0x00000008
.L_79:


//--------------------- .nv.info._Z28conv2d_backward_input_kernelPKfS0_Pfiiiiiiii --------------------------
	.section	.nv.info._Z28conv2d_backward_input_kernelPKfS0_Pfiiiiiiii,"",@"SHT_CUDA_INFO"
	.sectionflags	@""
	.align	4


	//----- nvinfo : EIATTR_CUDA_API_VERSION
	.align		4
        /*0000*/ 	.byte	0x04, 0x37
        /*0002*/ 	.short	(.L_81 - .L_80)
.L_80:
        /*0004*/ 	.word	0x00000082


	//----- nvinfo : EIATTR_KPARAM_INFO
	.align		4
.L_81:
        /*0008*/ 	.byte	0x04, 0x17
        /*000a*/ 	.short	(.L_83 - .L_82)
.L_82:
        /*000c*/ 	.word	0x00000000
        /*0010*/ 	.short	0x000a
        /*0012*/ 	.short	0x0034
        /*0014*/ 	.byte	0x00, 0xf0, 0x11, 0x00


	//----- nvinfo : EIATTR_KPARAM_INFO
	.align		4
.L_83:
        /*0018*/ 	.byte	0x04, 0x17
        /*001a*/ 	.short	(.L_85 - .L_84)
.L_84:
        /*001c*/ 	.word	0x00000000
        /*0020*/ 	.short	0x0009
        /*0022*/ 	.short	0x0030
        /*0024*/ 	.byte	0x00, 0xf0, 0x11, 0x00


	//----- nvinfo : EIATTR_KPARAM_INFO
	.align		4
.L_85:
        /*0028*/ 	.byte	0x04, 0x17
        /*002a*/ 	.short	(.L_87 - .L_86)
.L_86:
        /*002c*/ 	.word	0x00000000
        /*0030*/ 	.short	0x0008
        /*0032*/ 	.short	0x002c
        /*0034*/ 	.byte	0x00, 0xf0, 0x11, 0x00


	//----- nvinfo : EIATTR_KPARAM_INFO
	.align		4
.L_87:
        /*0038*/ 	.byte	0x04, 0x17
        /*003a*/ 	.short	(.L_89 - .L_88)
.L_88:
        /*003c*/ 	.word	0x00000000
        /*0040*/ 	.short	0x0007
        /*0042*/ 	.short	0x0028
        /*0044*/ 	.byte	0x00, 0xf0, 0x11, 0x00


	//----- nvinfo : EIATTR_KPARAM_INFO
	.align		4
.L_89:
        /*0048*/ 	.byte	0x04, 0x17
        /*004a*/ 	.short	(.L_91 - .L_90)
.L_90:
        /*004c*/ 	.word	0x00000000
        /*0050*/ 	.short	0x0006
        /*0052*/ 	.short	0x0024
        /*0054*/ 	.byte	0x00, 0xf0, 0x11, 0x00


	//----- nvinfo : EIATTR_KPARAM_INFO
	.align		4
.L_91:
        /*0058*/ 	.byte	0x04, 0x17
        /*005a*/ 	.short	(.L_93 - .L_92)
.L_92:
        /*005c*/ 	.word	0x00000000
        /*0060*/ 	.short	0x0005
        /*0062*/ 	.short	0x0020
        /*0064*/ 	.byte	0x00, 0xf0, 0x11, 0x00


	//----- nvinfo : EIATTR_KPARAM_INFO
	.align		4
.L_93:
        /*0068*/ 	.byte	0x04, 0x17
        /*006a*/ 	.short	(.L_95 - .L_94)
.L_94:
        /*006c*/ 	.word	0x00000000
        /*0070*/ 	.short	0x0004
        /*0072*/ 	.short	0x001c
        /*0074*/ 	.byte	0x00, 0xf0, 0x11, 0x00


	//----- nvinfo : EIATTR_KPARAM_INFO
	.align		4
.L_95:
        /*0078*/ 	.byte	0x04, 0x17
        /*007a*/ 	.short	(.L_97 - .L_96)
.L_96:
        /*007c*/ 	.word	0x00000000
        /*0080*/ 	.short	0x0003
        /*0082*/ 	.short	0x0018
        /*0084*/ 	.byte	0x00, 0xf0, 0x11, 0x00


	//----- nvinfo : EIATTR_KPARAM_INFO
	.align		4
.L_97:
        /*0088*/ 	.byte	0x04, 0x17
        /*008a*/ 	.short	(.L_99 - .L_98)
.L_98:
        /*008c*/ 	.word	0x00000000
        /*0090*/ 	.short	0x0002
        /*0092*/ 	.short	0x0010
        /*0094*/ 	.byte	0x00, 0xf5, 0x21, 0x00


	//----- nvinfo : EIATTR_KPARAM_INFO
	.align		4
.L_99:
        /*0098*/ 	.byte	0x04, 0x17
        /*009a*/ 	.short	(.L_101 - .L_100)
.L_100:
        /*009c*/ 	.word	0x00000000
        /*00a0*/ 	.short	0x0001
        /*00a2*/ 	.short	0x0008
        /*00a4*/ 	.byte	0x00, 0xf5, 0x21, 0x00


	//----- nvinfo : EIATTR_KPARAM_INFO
	.align		4
.L_101:
        /*00a8*/ 	.byte	0x04, 0x17
        /*00aa*/ 	.short	(.L_103 - .L_102)
.L_102:
        /*00ac*/ 	.word	0x00000000
        /*00b0*/ 	.short	0x0000
        /*00b2*/ 	.short	0x0000
        /*00b4*/ 	.byte	0x00, 0xf5, 0x21, 0x00


	//----- nvinfo : EIATTR_SPARSE_MMA_MASK
	.align		4
.L_103:
        /*00b8*/ 	.byte	0x03, 0x50
        /*00ba*/ 	.short	0x0000


	//----- nvinfo : EIATTR_MAXREG_COUNT
	.align		4
        /*00bc*/ 	.byte	0x03, 0x1b
        /*00be*/ 	.short	0x00ff


	//----- nvinfo : EIATTR_MERCURY_ISA_VERSION
	.align		4
        /*00c0*/ 	.byte	0x03, 0x5f
        /*00c2*/ 	.short	0x0101


	//----- nvinfo : EIATTR_VRC_CTA_INIT_COUNT
	.align		4
        /*00c4*/ 	.byte	0x02, 0x4a
	.zero		1
	.zero		1


	//----- nvinfo : EIATTR_EXIT_INSTR_OFFSETS
	.align		4
        /*00c8*/ 	.byte	0x04, 0x1c
        /*00ca*/ 	.short	(.L_105 - .L_104)


	//   ....[0]....
.L_104:
        /*00cc*/ 	.word	0x000000d0


	//   ....[1]....
        /*00d0*/ 	.word	0x00000f90


	//----- nvinfo : EIATTR_CRS_STACK_SIZE
	.align		4
.L_105:
        /*00d4*/ 	.byte	0x04, 0x1e
        /*00d6*/ 	.short	(.L_107 - .L_106)
.L_106:
        /*00d8*/ 	.word	0x00000000


	//----- nvinfo : EIATTR_CBANK_PARAM_SIZE
	.align		4
.L_107:
        /*00dc*/ 	.byte	0x03, 0x19
        /*00de*/ 	.short	0x0038


	//----- nvinfo : EIATTR_PARAM_CBANK
	.align		4
        /*00e0*/ 	.byte	0x04, 0x0a
        /*00e2*/ 	.short	(.L_109 - .L_108)
	.align		4
.L_108:
        /*00e4*/ 	.word	index@(.nv.constant0._Z28conv2d_backward_input_kernelPKfS0_Pfiiiiiiii)
        /*00e8*/ 	.short	0x0380
        /*00ea*/ 	.short	0x0038


	//----- nvinfo : EIATTR_SW_WAR
	.align		4
.L_109:
        /*00ec*/ 	.byte	0x04, 0x36
        /*00ee*/ 	.short	(.L_111 - .L_110)
.L_110:
        /*00f0*/ 	.word	0x00000008
.L_111:


//--------------------- .nv.info._Z27conv2d_backward_bias_kernelPKfPfiiii --------------------------
	.section	.nv.info._Z27conv2d_backward_bias_kernelPKfPfiiii,"",@"SHT_CUDA_INFO"
	.sectionflags	@""
	.align	4


	//----- nvinfo : EIATTR_CUDA_API_VERSION
	.align		4
        /*0000*/ 	.byte	0x04, 0x37
        /*0002*/ 	.short	(.L_113 - .L_112)
.L_112:
        /*0004*/ 	.word	0x00000082


	//----- nvinfo : EIATTR_KPARAM_INFO
	.align		4
.L_113:
        /*0008*/ 	.byte	0x04, 0x17
        /*000a*/ 	.short	(.L_115 - .L_114)
.L_114:
        /*000c*/ 	.word	0x00000000
        /*0010*/ 	.short	0x0005
        /*0012*/ 	.short	0x001c
        /*0014*/ 	.byte	0x00, 0xf0, 0x11, 0x00


	//----- nvinfo : EIATTR_KPARAM_INFO
	.align		4
.L_115:
        /*0018*/ 	.byte	0x04, 0x17
        /*001a*/ 	.short	(.L_117 - .L_116)
.L_116:
        /*001c*/ 	.word	0x00000000
        /*0020*/ 	.short	0x0004
        /*0022*/ 	.short	0x0018
        /*0024*/ 	.byte	0x00, 0xf0, 0x11, 0x00


	//----- nvinfo : EIATTR_KPARAM_INFO
	.align		4
.L_117:
        /*0028*/ 	.byte	0x04, 0x17
        /*002a*/ 	.short	(.L_119 - .L_118)
.L_118:
        /*002c*/ 	.word	0x00000000
        /*0030*/ 	.short	0x0003
        /*0032*/ 	.short	0x0014
        /*0034*/ 	.byte	0x00, 0xf0, 0x11, 0x00


	//----- nvinfo : EIATTR_KPARAM_INFO
	.align		4
.L_119:
        /*0038*/ 	.byte	0x04, 0x17
        /*003a*/ 	.short	(.L_121 - .L_120)
.L_120:
        /*003c*/ 	.word	0x00000000
        /*0040*/ 	.short	0x0002
        /*0042*/ 	.short	0x0010
        /*0044*/ 	.byte	0x00, 0xf0, 0x11, 0x00


	//----- nvinfo : EIATTR_KPARAM_INFO
	.align		4
.L_121:
        /*0048*/ 	.byte	0x04, 0x17
        /*004a*/ 	.short	(.L_123 - .L_122)
.L_122:
        /*004c*/ 	.word	0x00000000
        /*0050*/ 	.short	0x0001
        /*0052*/ 	.short	0x0008
        /*0054*/ 	.byte	0x00, 0xf5, 0x21, 0x00


	//----- nvinfo : EIATTR_KPARAM_INFO
	.align		4
.L_123:
        /*0058*/ 	.byte	0x04, 0x17
        /*005a*/ 	.short	(.L_125 - .L_124)
.L_124:
        /*005c*/ 	.word	0x00000000
        /*0060*/ 	.short	0x0000
        /*0062*/ 	.short	0x0000
        /*0064*/ 	.byte	0x00, 0xf5, 0x21, 0x00


	//----- nvinfo : EIATTR_SPARSE_MMA_MASK
	.align		4
.L_125:
        /*0068*/ 	.byte	0x03, 0x50
        /*006a*/ 	.short	0x0000


	//----- nvinfo : EIATTR_MAXREG_COUNT
	.align		4
        /*006c*/ 	.byte	0x03, 0x1b
        /*006e*/ 	.short	0x00ff


	//----- nvinfo : EIATTR_MERCURY_ISA_VERSION
	.align		4
        /*0070*/ 	.byte	0x03, 0x5f
        /*0072*/ 	.short	0x0101


	//----- nvinfo : EIATTR_VRC_CTA_INIT_COUNT
	.align		4
        /*0074*/ 	.byte	0x02, 0x4a
	.zero		1
	.zero		1


	//----- nvinfo : EIATTR_EXIT_INSTR_OFFSETS
	.align		4
        /*0078*/ 	.byte	0x04, 0x1c
        /*007a*/ 	.short	(.L_127 - .L_126)


	//   ....[0]....
.L_126:
        /*007c*/ 	.word	0x00000070


	//   ....[1]....
        /*0080*/ 	.word	0x000009d0


	//----- nvinfo : EIATTR_CRS_STACK_SIZE
	.align		4
.L_127:
        /*0084*/ 	.byte	0x04, 0x1e
        /*0086*/ 	.short	(.L_129 - .L_128)
.L_128:
        /*0088*/ 	.word	0x00000000


	//----- nvinfo : EIATTR_CBANK_PARAM_SIZE
	.align		4
.L_129:
        /*008c*/ 	.byte	0x03, 0x19
        /*008e*/ 	.short	0x0020


	//----- nvinfo : EIATTR_PARAM_CBANK
	.align		4
        /*0090*/ 	.byte	0x04, 0x0a
        /*0092*/ 	.short	(.L_131 - .L_130)
	.align		4
.L_130:
        /*0094*/ 	.word	index@(.nv.constant0._Z27conv2d_backward_bias_kernelPKfPfiiii)
        /*0098*/ 	.short	0x0380
        /*009a*/ 	.short	0x0020


	//----- nvinfo : EIATTR_SW_WAR
	.align		4
.L_131:
        /*009c*/ 	.byte	0x04, 0x36
        /*009e*/ 	.short	(.L_133 - .L_132)
.L_132:
        /*00a0*/ 	.word	0x00000008
.L_133:


//--------------------- .nv.info._Z30conv2d_backward_weights_kernelPKfS0_Pfiiiiiiii --------------------------
	.section	.nv.info._Z30conv2d_backward_weights_kernelPKfS0_Pfiiiiiiii,"",@"SHT_CUDA_INFO"
	.sectionflags	@""
	.align	4


	//----- nvinfo : EIATTR_CUDA_API_VERSION
	.align		4
        /*0000*/ 	.byte	0x04, 0x37
        /*0002*/ 	.short	(.L_135 - .L_134)
.L_134:
        /*0004*/ 	.word	0x00000082


	//----- nvinfo : EIATTR_KPARAM_INFO
	.align		4
.L_135:
        /*0008*/ 	.byte	0x04, 0x17
        /*000a*/ 	.short	(.L_137 - .L_136)
.L_136:
        /*000c*/ 	.word	0x00000000
        /*0010*/ 	.short	0x000a
        /*0012*/ 	.short	0x0034
        /*0014*/ 	.byte	0x00, 0xf0, 0x11, 0x00


	//----- nvinfo : EIATTR_KPARAM_INFO
	.align		4
.L_137:
        /*0018*/ 	.byte	0x04, 0x17
        /*001a*/ 	.short	(.L_139 - .L_138)
.L_138:
        /*001c*/ 	.word	0x00000000
        /*0020*/ 	.short	0x0009
        /*0022*/ 	.short	0x0030
        /*0024*/ 	.byte	0x00, 0xf0, 0x11, 0x00


	//----- nvinfo : EIATTR_KPARAM_INFO
	.align		4
.L_139:
        /*0028*/ 	.byte	0x04, 0x17
        /*002a*/ 	.short	(.L_141 - .L_140)
.L_140:
        /*002c*/ 	.word	0x00000000
        /*0030*/ 	.short	0x0008
        /*0032*/ 	.short	0x002c
        /*0034*/ 	.byte	0x00, 0xf0, 0x11, 0x00


	//----- nvinfo : EIATTR_KPARAM_INFO
	.align		4
.L_141:
        /*0038*/ 	.byte	0x04, 0x17
        /*003a*/ 	.short	(.L_143 - .L_142)
.L_142:
        /*003c*/ 	.word	0x00000000
        /*0040*/ 	.short	0x0007
        /*0042*/ 	.short	0x0028
        /*0044*/ 	.byte	0x00, 0xf0, 0x11, 0x00


	//----- nvinfo : EIATTR_KPARAM_INFO
	.align		4
.L_143:
        /*0048*/ 	.byte	0x04, 0x17
        /*004a*/ 	.short	(.L_145 - .L_144)
.L_144:
        /*004c*/ 	.word	0x00000000
        /*0050*/ 	.short	0x0006
        /*0052*/ 	.short	0x0024
        /*0054*/ 	.byte	0x00, 0xf0, 0x11, 0x00


	//----- nvinfo : EIATTR_KPARAM_INFO
	.align		4
.L_145:
        /*0058*/ 	.byte	0x04, 0x17
        /*005a*/ 	.short	(.L_147 - .L_146)
.L_146:
        /*005c*/ 	.word	0x00000000
        /*0060*/ 	.short	0x0005
        /*0062*/ 	.short	0x0020
        /*0064*/ 	.byte	0x00, 0xf0, 0x11, 0x00


	//----- nvinfo : EIATTR_KPARAM_INFO
	.align		4
.L_147:
        /*0068*/ 	.byte	0x04, 0x17
        /*006a*/ 	.short	(.L_149 - .L_148)
.L_148:
        /*006c*/ 	.word	0x00000000
        /*0070*/ 	.short	0x0004
        /*0072*/ 	.short	0x001c
        /*0074*/ 	.byte	0x00, 0xf0, 0x11, 0x00


	//----- nvinfo : EIATTR_KPARAM_INFO
	.align		4
.L_149:
        /*0078*/ 	.byte	0x04, 0x17
        /*007a*/ 	.short	(.L_151 - .L_150)
.L_150:
        /*007c*/ 	.word	0x00000000
        /*0080*/ 	.short	0x0003
        /*0082*/ 	.short	0x0018
        /*0084*/ 	.byte	0x00, 0xf0, 0x11, 0x00


	//----- nvinfo : EIATTR_KPARAM_INFO
	.align		4
.L_151:
        /*0088*/ 	.byte	0x04, 0x17
        /*008a*/ 	.short	(.L_153 - .L_152)
.L_152:
        /*008c*/ 	.word	0x00000000
        /*0090*/ 	.short	0x0002
        /*0092*/ 	.short	0x0010
        /*0094*/ 	.byte	0x00, 0xf5, 0x21, 0x00


	//----- nvinfo : EIATTR_KPARAM_INFO
	.align		4
.L_153:
        /*0098*/ 	.byte	0x04, 0x17
        /*009a*/ 	.short	(.L_155 - .L_154)
.L_154:
        /*009c*/ 	.word	0x00000000
        /*00a0*/ 	.short	0x0001
        /*00a2*/ 	.short	0x0008
        /*00a4*/ 	.byte	0x00, 0xf5, 0x21, 0x00


	//----- nvinfo : EIATTR_KPARAM_INFO
	.align		4
.L_155:
        /*00a8*/ 	.byte	0x04, 0x17
        /*00aa*/ 	.short	(.L_157 - .L_156)
.L_156:
        /*00ac*/ 	.word	0x00000000
        /*00b0*/ 	.short	0x0000
        /*00b2*/ 	.short	0x0000
        /*00b4*/ 	.byte	0x00, 0xf5, 0x21, 0x00


	//----- nvinfo : EIATTR_SPARSE_MMA_MASK
	.align		4
.L_157:
        /*00b8*/ 	.byte	0x03, 0x50
        /*00ba*/ 	.short	0x0000


	//----- nvinfo : EIATTR_MAXREG_COUNT
	.align		4
        /*00bc*/ 	.byte	0x03, 0x1b
        /*00be*/ 	.short	0x00ff


	//----- nvinfo : EIATTR_MERCURY_ISA_VERSION
	.align		4
        /*00c0*/ 	.byte	0x03, 0x5f
        /*00c2*/ 	.short	0x0101


	//----- nvinfo : EIATTR_VRC_CTA_INIT_COUNT
	.align		4
        /*00c4*/ 	.byte	0x02, 0x4a
	.zero		1
	.zero		1


	//----- nvinfo : EIATTR_EXIT_INSTR_OFFSETS
	.align		4
        /*00c8*/ 	.byte	0x04, 0x1c
        /*00ca*/ 	.short	(.L_159 - .L_158)


	//   ....[0]....
.L_158:
        /*00cc*/ 	.word	0x000000d0


	//   ....[1]....
        /*00d0*/ 	.word	0x00000f60


	//----- nvinfo : EIATTR_CRS_STACK_SIZE
	.align		4
.L_159:
        /*00d4*/ 	.byte	0x04, 0x1e
        /*00d6*/ 	.short	(.L_161 - .L_160)
.L_160:
        /*00d8*/ 	.word	0x00000000


	//----- nvinfo : EIATTR_CBANK_PARAM_SIZE
	.align		4
.L_161:
        /*00dc*/ 	.byte	0x03, 0x19
        /*00de*/ 	.short	0x0038


	//----- nvinfo : EIATTR_PARAM_CBANK
	.align		4
        /*00e0*/ 	.byte	0x04, 0x0a
        /*00e2*/ 	.short	(.L_163 - .L_162)
	.align		4
.L_162:
        /*00e4*/ 	.word	index@(.nv.constant0._Z30conv2d_backward_weights_kernelPKfS0_Pfiiiiiiii)
        /*00e8*/ 	.short	0x0380
        /*00ea*/ 	.short	0x0038


	//----- nvinfo : EIATTR_SW_WAR
	.align		4
.L_163:
        /*00ec*/ 	.byte	0x04, 0x36
        /*00ee*/ 	.short	(.L_165 - .L_164)
.L_164:
        /*00f0*/ 	.word	0x00000008
.L_165:


//--------------------- .nv.info._Z27dense_backward_input_kernelPKfS0_Pfiii --------------------------
	.section	.nv.info._Z27dense_backward_input_kernelPKfS0_Pfiii,"",@"SHT_CUDA_INFO"
	.sectionflags	@""
	.align	4


	//----- nvinfo : EIATTR_CUDA_API_VERSION
	.align		4
        /*0000*/ 	.byte	0x04, 0x37
        /*0002*/ 	.short	(.L_167 - .L_166)
.L_166:
        /*0004*/ 	.word	0x00000082


	//----- nvinfo : EIATTR_KPARAM_INFO
	.align		4
.L_167:
        /*0008*/ 	.byte	0x04, 0x17
        /*000a*/ 	.short	(.L_169 - .L_168)
.L_168:
        /*000c*/ 	.word	0x00000000
        /*0010*/ 	.short	0x0005
        /*0012*/ 	.short	0x0020
        /*0014*/ 	.byte	0x00, 0xf0, 0x11, 0x00


	//----- nvinfo : EIATTR_KPARAM_INFO
	.align		4
.L_169:
        /*0018*/ 	.byte	0x04, 0x17
        /*001a*/ 	.short	(.L_171 - .L_170)
.L_170:
        /*001c*/ 	.word	0x00000000
        /*0020*/ 	.short	0x0004
        /*0022*/ 	.short	0x001c
        /*0024*/ 	.byte	0x00, 0xf0, 0x11, 0x00


	//----- nvinfo : EIATTR_KPARAM_INFO
	.align		4
.L_171:
        /*0028*/ 	.byte	0x04, 0x17
        /*002a*/ 	.short	(.L_173 - .L_172)
.L_172:
        /*002c*/ 	.word	0x00000000
        /*0030*/ 	.short	0x0003
        /*0032*/ 	.short	0x0018
        /*0034*/ 	.byte	0x00, 0xf0, 0x11, 0x00


	//----- nvinfo : EIATTR_KPARAM_INFO
	.align		4
.L_173:
        /*0038*/ 	.byte	0x04, 0x17
        /*003a*/ 	.short	(.L_175 - .L_174)
.L_174:
        /*003c*/ 	.word	0x00000000
        /*0040*/ 	.short	0x0002
        /*0042*/ 	.short	0x0010
        /*0044*/ 	.byte	0x00, 0xf5, 0x21, 0x00


	//----- nvinfo : EIATTR_KPARAM_INFO
	.align		4
.L_175:
        /*0048*/ 	.byte	0x04, 0x17
        /*004a*/ 	.short	(.L_177 - .L_176)
.L_176:
        /*004c*/ 	.word	0x00000000
        /*0050*/ 	.short	0x0001
        /*0052*/ 	.short	0x0008
        /*0054*/ 	.byte	0x00, 0xf5, 0x21, 0x00


	//----- nvinfo : EIATTR_KPARAM_INFO
	.align		4
.L_177:
        /*0058*/ 	.byte	0x04, 0x17
        /*005a*/ 	.short	(.L_179 - .L_178)
.L_178:
        /*005c*/ 	.word	0x00000000
        /*0060*/ 	.short	0x0000
        /*0062*/ 	.short	0x0000
        /*0064*/ 	.byte	0x00, 0xf5, 0x21, 0x00


	//----- nvinfo : EIATTR_SPARSE_MMA_MASK
	.align		4
.L_179:
        /*0068*/ 	.byte	0x03, 0x50
        /*006a*/ 	.short	0x0000


	//----- nvinfo : EIATTR_MAXREG_COUNT
	.align		4
        /*006c*/ 	.byte	0x03, 0x1b
        /*006e*/ 	.short	0x00ff


	//----- nvinfo : EIATTR_MERCURY_ISA_VERSION
	.align		4
        /*0070*/ 	.byte	0x03, 0x5f
        /*0072*/ 	.short	0x0101


	//----- nvinfo : EIATTR_VRC_CTA_INIT_COUNT
	.align		4
        /*0074*/ 	.byte	0x02, 0x4a
	.zero		1
	.zero		1


	//----- nvinfo : EIATTR_EXIT_INSTR_OFFSETS
	.align		4
        /*0078*/ 	.byte	0x04, 0x1c
        /*007a*/ 	.short	(.L_181 - .L_180)


	//   ....[0]....
.L_180:
        /*007c*/ 	.word	0x00000090


	//   ....[1]....
        /*0080*/ 	.word	0x000008b0


	//----- nvinfo : EIATTR_CBANK_PARAM_SIZE
	.align		4
.L_181:
        /*0084*/ 	.byte	0x03, 0x19
        /*0086*/ 	.short	0x0024


	//----- nvinfo : EIATTR_PARAM_CBANK
	.align		4
        /*0088*/ 	.byte	0x04, 0x0a
        /*008a*/ 	.short	(.L_183 - .L_182)
	.align		4
.L_182:
        /*008c*/ 	.word	index@(.nv.constant0._Z27dense_backward_input_kernelPKfS0_Pfiii)
        /*0090*/ 	.short	0x0380
        /*0092*/ 	.short	0x0024


	//----- nvinfo : EIATTR_SW_WAR
	.align		4
.L_183:
        /*0094*/ 	.byte	0x04, 0x36
        /*0096*/ 	.short	(.L_185 - .L_184)
.L_184:
        /*0098*/ 	.word	0x00000008
.L_185:


//--------------------- .nv.info._Z26dense_backward_bias_kernelPKfPfii --------------------------
	.section	.nv.info._Z26dense_backward_bias_kernelPKfPfii,"",@"SHT_CUDA_INFO"
	.sectionflags	@""
	.align	4


	//----- nvinfo : EIATTR_CUDA_API_VERSION
	.align		4
        /*0000*/ 	.byte	0x04, 0x37
        /*0002*/ 	.short	(.L_187 - .L_186)
.L_186:
        /*0004*/ 	.word	0x00000082


	//----- nvinfo : EIATTR_KPARAM_INFO
	.align		4
.L_187:
        /*0008*/ 	.byte	0x04, 0x17
        /*000a*/ 	.short	(.L_189 - .L_188)
.L_188:
        /*000c*/ 	.word	0x00000000
        /*0010*/ 	.short	0x0003
        /*0012*/ 	.short	0x0014
        /*0014*/ 	.byte	0x00, 0xf0, 0x11, 0x00


	//----- nvinfo : EIATTR_KPARAM_INFO
	.align		4
.L_189:
        /*0018*/ 	.byte	0x04, 0x17
        /*001a*/ 	.short	(.L_191 - .L_190)
.L_190:
        /*001c*/ 	.word	0x00000000
        /*0020*/ 	.short	0x0002
        /*0022*/ 	.short	0x0010
        /*0024*/ 	.byte	0x00, 0xf0, 0x11, 0x00


	//----- nvinfo : EIATTR_KPARAM_INFO
	.align		4
.L_191:
        /*0028*/ 	.byte	0x04, 0x17
        /*002a*/ 	.short	(.L_193 - .L_192)
.L_192:
        /*002c*/ 	.word	0x00000000
        /*0030*/ 	.short	0x0001
        /*0032*/ 	.short	0x0008
        /*0034*/ 	.byte	0x00, 0xf5, 0x21, 0x00


	//----- nvinfo : EIATTR_KPARAM_INFO
	.align		4
.L_193:
        /*0038*/ 	.byte	0x04, 0x17
        /*003a*/ 	.short	(.L_195 - .L_194)
.L_194:
        /*003c*/ 	.word	0x00000000
        /*0040*/ 	.short	0x0000
        /*0042*/ 	.short	0x0000
        /*0044*/ 	.byte	0x00, 0xf5, 0x21, 0x00


	//----- nvinfo : EIATTR_SPARSE_MMA_MASK
	.align		4
.L_195:
        /*0048*/ 	.byte	0x03, 0x50
        /*004a*/ 	.short	0x0000


	//----- nvinfo : EIATTR_MAXREG_COUNT
	.align		4
        /*004c*/ 	.byte	0x03, 0x1b
        /*004e*/ 	.short	0x00ff


	//----- nvinfo : EIATTR_MERCURY_ISA_VERSION
	.align		4
        /*0050*/ 	.byte	0x03, 0x5f
        /*0052*/ 	.short	0x0101


	//----- nvinfo : EIATTR_VRC_CTA_INIT_COUNT
	.align		4
        /*0054*/ 	.byte	0x02, 0x4a
	.zero		1
	.zero		1


	//----- nvinfo : EIATTR_EXIT_INSTR_OFFSETS
	.align		4
        /*0058*/ 	.byte	0x04, 0x1c
        /*005a*/ 	.short	(.L_197 - .L_196)


	//   ....[0]....
.L_196:
        /*005c*/ 	.word	0x00000070


	//   ....[1]....
        /*0060*/ 	.word	0x000009d0


	//----- nvinfo : EIATTR_CRS_STACK_SIZE
	.align		4
.L_197:
        /*0064*/ 	.byte	0x04, 0x1e
        /*0066*/ 	.short	(.L_199 - .L_198)
.L_198:
        /*0068*/ 	.word	0x00000000


	//----- nvinfo : EIATTR_CBANK_PARAM_SIZE
	.align		4
.L_199:
        /*006c*/ 	.byte	0x03, 0x19
        /*006e*/ 	.short	0x0018


	//----- nvinfo : EIATTR_PARAM_CBANK
	.align		4
        /*0070*/ 	.byte	0x04, 0x0a
        /*0072*/ 	.short	(.L_201 - .L_200)
	.align		4
.L_200:
        /*0074*/ 	.word	index@(.nv.constant0._Z26dense_backward_bias_kernelPKfPfii)
        /*0078*/ 	.short	0x0380
        /*007a*/ 	.short	0x0018


	//----- nvinfo : EIATTR_SW_WAR
	.align		4
.L_201:
        /*007c*/ 	.byte	0x04, 0x36
        /*007e*/ 	.short	(.L_203 - .L_202)
.L_202:
        /*0080*/ 	.word	0x00000008
.L_203:


//--------------------- .nv.info._Z29dense_backward_weights_kernelPKfS0_Pfiii --------------------------
	.section	.nv.info._Z29dense_backward_weights_kernelPKfS0_Pfiii,"",@"SHT_CUDA_INFO"
	.sectionflags	@""
	.align	4


	//----- nvinfo : EIATTR_CUDA_API_VERSION
	.align		4
        /*0000*/ 	.byte	0x04, 0x37
        /*0002*/ 	.short	(.L_205 - .L_204)
.L_204:
        /*0004*/ 	.word	0x00000082


	//----- nvinfo : EIATTR_KPARAM_INFO
	.align		4
.L_205:
        /*0008*/ 	.byte	0x04, 0x17
        /*000a*/ 	.short	(.L_207 - .L_206)
.L_206:
        /*000c*/ 	.word	0x00000000
        /*0010*/ 	.short	0x0005
        /*0012*/ 	.short	0x0020
        /*0014*/ 	.byte	0x00, 0xf0, 0x11, 0x00


	//----- nvinfo : EIATTR_KPARAM_INFO
	.align		4
.L_207:
        /*0018*/ 	.byte	0x04, 0x17
        /*001a*/ 	.short	(.L_209 - .L_208)
.L_208:
        /*001c*/ 	.word	0x00000000
        /*0020*/ 	.short	0x0004
        /*0022*/ 	.short	0x001c
        /*0024*/ 	.byte	0x00, 0xf0, 0x11, 0x00


	//----- nvinfo : EIATTR_KPARAM_INFO
	.align		4
.L_209:
        /*0028*/ 	.byte	0x04, 0x17
        /*002a*/ 	.short	(.L_211 - .L_210)
.L_210:
        /*002c*/ 	.word	0x00000000
        /*0030*/ 	.short	0x0003
        /*0032*/ 	.short	0x0018
        /*0034*/ 	.byte	0x00, 0xf0, 0x11, 0x00


	//----- nvinfo : EIATTR_KPARAM_INFO
	.align		4
.L_211:
        /*0038*/ 	.byte	0x04, 0x17
        /*003a*/ 	.short	(.L_213 - .L_212)
.L_212:
        /*003c*/ 	.word	0x00000000
        /*0040*/ 	.short	0x0002
        /*0042*/ 	.short	0x0010
        /*0044*/ 	.byte	0x00, 0xf5, 0x21, 0x00


	//----- nvinfo : EIATTR_KPARAM_INFO
	.align		4
.L_213:
        /*0048*/ 	.byte	0x04, 0x17
        /*004a*/ 	.short	(.L_215 - .L_214)
.L_214:
        /*004c*/ 	.word	0x00000000
        /*0050*/ 	.short	0x0001
        /*0052*/ 	.short	0x0008
        /*0054*/ 	.byte	0x00, 0xf5, 0x21, 0x00


	//----- nvinfo : EIATTR_KPARAM_INFO
	.align		4
.L_215:
        /*0058*/ 	.byte	0x04, 0x17
        /*005a*/ 	.short	(.L_217 - .L_216)
.L_216:
        /*005c*/ 	.word	0x00000000
        /*0060*/ 	.short	0x0000
        /*0062*/ 	.short	0x0000
        /*0064*/ 	.byte	0x00, 0xf5, 0x21, 0x00


	//----- nvinfo : EIATTR_SPARSE_MMA_MASK
	.align		4
.L_217:
        /*0068*/ 	.byte	0x03, 0x50
        /*006a*/ 	.short	0x0000


	//----- nvinfo : EIATTR_MAXREG_COUNT
	.align		4
        /*006c*/ 	.byte	0x03, 0x1b
        /*006e*/ 	.short	0x00ff


	//----- nvinfo : EIATTR_MERCURY_ISA_VERSION
	.align		4
        /*0070*/ 	.byte	0x03, 0x5f
        /*0072*/ 	.short	0x0101


	//----- nvinfo : EIATTR_VRC_CTA_INIT_COUNT
	.align		4
        /*0074*/ 	.byte	0x02, 0x4a
	.zero		1
	.zero		1


	//----- nvinfo : EIATTR_EXIT_INSTR_OFFSETS
	.align		4
        /*0078*/ 	.byte	0x04, 0x1c
        /*007a*/ 	.short	(.L_219 - .L_218)


	//   ....[0]....
.L_218:
        /*007c*/ 	.word	0x000000a0


	//   ....[1]....
        /*0080*/ 	.word	0x00000b50


	//----- nvinfo : EIATTR_CRS_STACK_SIZE
	.align		4
.L_219:
        /*0084*/ 	.byte	0x04, 0x1e
        /*0086*/ 	.short	(.L_221 - .L_220)
.L_220:
        /*0088*/ 	.word	0x00000000


	//----- nvinfo : EIATTR_CBANK_PARAM_SIZE
	.align		4
.L_221:
        /*008c*/ 	.byte	0x03, 0x19
        /*008e*/ 	.short	0x0024


	//----- nvinfo : EIATTR_PARAM_CBANK
	.align		4
        /*0090*/ 	.byte	0x04, 0x0a
        /*0092*/ 	.short	(.L_223 - .L_222)
	.align		4
.L_222:
        /*0094*/ 	.word	index@(.nv.constant0._Z29dense_backward_weights_kernelPKfS0_Pfiii)
        /*0098*/ 	.short	0x0380
        /*009a*/ 	.short	0x0024


	//----- nvinfo : EIATTR_SW_WAR
	.align		4
.L_223:
        /*009c*/ 	.byte	0x04, 0x36
        /*009e*/ 	.short	(.L_225 - .L_224)
.L_224:
        /*00a0*/ 	.word	0x00000008
.L_225:


//--------------------- .nv.callgraph             --------------------------
	.section	.nv.callgraph,"",@"SHT_CUDA_CALLGRAPH"
	.align	4
	.sectionentsize	8
	.align		4
        /*0000*/ 	.word	0x00000000
	.align		4
        /*0004*/ 	.word	0xffffffff
	.align		4
        /*0008*/ 	.word	0x00000000
	.align		4
        /*000c*/ 	.word	0xfffffffe
	.align		4
        /*0010*/ 	.word	0x00000000
	.align		4
        /*0014*/ 	.word	0xfffffffd
	.align		4
        /*0018*/ 	.word	0x00000000
	.align		4
        /*001c*/ 	.word	0xfffffffc


//--------------------- .text._Z25maxpool2d_backward_kernelPKfS0_S0_Pfiiiiii --------------------------
	.section	.text._Z25maxpool2d_backward_kernelPKfS0_S0_Pfiiiiii,"ax",@progbits
	.align	128
        .global         _Z25maxpool2d_backward_kernelPKfS0_S0_Pfiiiiii
        .type           _Z25maxpool2d_backward_kernelPKfS0_S0_Pfiiiiii,@function
        .size           _Z25maxpool2d_backward_kernelPKfS0_S0_Pfiiiiii,(.L_x_108 - _Z25maxpool2d_backward_kernelPKfS0_S0_Pfiiiiii)
        .other          _Z25maxpool2d_backward_kernelPKfS0_S0_Pfiiiiii,@"STO_CUDA_ENTRY STV_DEFAULT"
_Z25maxpool2d_backward_kernelPKfS0_S0_Pfiiiiii:
.text._Z25maxpool2d_backward_kernelPKfS0_S0_Pfiiiiii:
[----:B------:R-:W-:Y:S08]  /*0000*/  LDC R1, c[0x0][0x37c] ;  /* 0x0000df00ff017b82 */ /* 0x000ff00000000800 */
[----:B------:R-:W0:Y:S01]  /*0010*/  LDC.64 R2, c[0x0][0x3b0] ;  /* 0x0000ec00ff027b82 */ /* 0x000e220000000a00 */
[----:B------:R-:W1:Y:S01]  /*0020*/  LDCU UR7, c[0x0][0x3a8] ;  /* 0x00007500ff0777ac */ /* 0x000e620008000800 */
[----:B------:R-:W2:Y:S06]  /*0030*/  S2R R13, SR_TID.X ;  /* 0x00000000000d7919 */ /* 0x000eac0000002100 */
[----:B------:R-:W3:Y:S08]  /*0040*/  LDC R5, c[0x0][0x3ac] ;  /* 0x0000eb00ff057b82 */ /* 0x000ef00000000800 */
[----:B------:R-:W4:Y:S01]  /*0050*/  S2UR UR5, SR_CTAID.Y ;  /* 0x00000000000579c3 */ /* 0x000f220000002600 */
[----:B0-----:R-:W-:-:S07]  /*0060*/  IABS R10, R3 ;  /* 0x00000003000a7213 */ /* 0x001fce0000000000 */
[----:B------:R-:W0:Y:S01]  /*0070*/  S2UR UR4, SR_CTAID.Z ;  /* 0x00000000000479c3 */ /* 0x000e220000002700 */
[C---:B-1----:R-:W-:Y:S01]  /*0080*/  IADD3 R0, PT, PT, -R2.reuse, UR7, RZ ;  /* 0x0000000702007c10 */ /* 0x042fe2000fffe1ff */
[----:B------:R-:W1:Y:S03]  /*0090*/  I2F.RP R4, R10 ;  /* 0x0000000a00047306 */ /* 0x000e660000209400 */
[----:B------:R-:W-:Y:S02]  /*00a0*/  IABS R11, R0 ;  /* 0x00000000000b7213 */ /* 0x000fe40000000000 */
[----:B---3--:R-:W-:Y:S01]  /*00b0*/  IADD3 R8, PT, PT, -R2, R5, RZ ;  /* 0x0000000502087210 */ /* 0x008fe20007ffe1ff */
[----:B------:R-:W2:Y:S01]  /*00c0*/  S2UR UR6, SR_CTAID.X ;  /* 0x00000000000679c3 */ /* 0x000ea20000002500 */
[----:B------:R-:W-:-:S04]  /*00d0*/  LOP3.LUT R0, R0, R3, RZ, 0x3c, !PT ;  /* 0x0000000300007212 */ /* 0x000fc800078e3cff */
[----:B------:R-:W-:Y:S01]  /*00e0*/  ISETP.GE.AND P0, PT, R0, RZ, PT ;  /* 0x000000ff0000720c */ /* 0x000fe20003f06270 */
[----:B-1----:R-:W1:Y:S02]  /*00f0*/  MUFU.RCP R4, R4 ;  /* 0x0000000400047308 */ /* 0x002e640000001000 */
[----:B-1----:R-:W-:Y:S01]  /*0100*/  VIADD R6, R4, 0xffffffe ;  /* 0x0ffffffe04067836 */ /* 0x002fe20000000000 */
[----:B------:R-:W-:Y:S02]  /*0110*/  IABS R4, R8 ;  /* 0x0000000800047213 */ /* 0x000fe40000000000 */
[----:B------:R-:W-:-:S03]  /*0120*/  LOP3.LUT R8, R8, R3, RZ, 0x3c, !PT ;  /* 0x0000000308087212 */ /* 0x000fc600078e3cff */
[----:B------:R1:W3:Y:S01]  /*0130*/  F2I.FTZ.U32.TRUNC.NTZ R7, R6 ;  /* 0x0000000600077305 */ /* 0x0002e2000021f000 */
[----:B------:R-:W-:Y:S01]  /*0140*/  ISETP.GE.AND P1, PT, R8, RZ, PT ;  /* 0x000000ff0800720c */ /* 0x000fe20003f26270 */
[----:B-1----:R-:W-:Y:S02]  /*0150*/  IMAD.MOV.U32 R6, RZ, RZ, RZ ;  /* 0x000000ffff067224 */ /* 0x002fe400078e00ff */
[----:B---3--:R-:W-:-:S04]  /*0160*/  IMAD.MOV R9, RZ, RZ, -R7 ;  /* 0x000000ffff097224 */ /* 0x008fc800078e0a07 */
[----:B------:R-:W-:-:S04]  /*0170*/  IMAD R9, R9, R10, RZ ;  /* 0x0000000a09097224 */ /* 0x000fc800078e02ff */
[----:B------:R-:W-:-:S04]  /*0180*/  IMAD.HI.U32 R7, R7, R9, R6 ;  /* 0x0000000907077227 */ /* 0x000fc800078e0006 */
[----:B------:R-:W-:Y:S01]  /*0190*/  IMAD.MOV.U32 R6, RZ, RZ, R11 ;  /* 0x000000ffff067224 */ /* 0x000fe200078e000b */
[----:B------:R-:W-:-:S03]  /*01a0*/  MOV R11, R4 ;  /* 0x00000004000b7202 */ /* 0x000fc60000000f00 */
[----:B------:R-:W-:-:S04]  /*01b0*/  IMAD.HI.U32 R4, R7, R6, RZ ;  /* 0x0000000607047227 */ /* 0x000fc800078e00ff */
[----:B------:R-:W-:-:S04]  /*01c0*/  IMAD.HI.U32 R7, R7, R11, RZ ;  /* 0x0000000b07077227 */ /* 0x000fc800078e00ff */
[----:B------:R-:W-:Y:S02]  /*01d0*/  IMAD.MOV R9, RZ, RZ, -R4 ;  /* 0x000000ffff097224 */ /* 0x000fe400078e0a04 */
[----:B------:R-:W-:Y:S02]  /*01e0*/  IMAD.MOV R12, RZ, RZ, -R7 ;  /* 0x000000ffff0c7224 */ /* 0x000fe400078e0a07 */
[C---:B------:R-:W-:Y:S02]  /*01f0*/  IMAD R6, R10.reuse, R9, R6 ;  /* 0x000000090a067224 */ /* 0x040fe400078e0206 */
[----:B------:R-:W-:-:S03]  /*0200*/  IMAD R9, R10, R12, R11 ;  /* 0x0000000c0a097224 */ /* 0x000fc600078e020b */
[C---:B------:R-:W-:Y:S02]  /*0210*/  ISETP.GT.U32.AND P4, PT, R10.reuse, R6, PT ;  /* 0x000000060a00720c */ /* 0x040fe40003f84070 */
[----:B------:R-:W-:-:S11]  /*0220*/  ISETP.GT.U32.AND P5, PT, R10, R9, PT ;  /* 0x000000090a00720c */ /* 0x000fd60003fa4070 */
[-C--:B------:R-:W-:Y:S01]  /*0230*/  @!P4 IADD3 R6, PT, PT, R6, -R10.reuse, RZ ;  /* 0x8000000a0606c210 */ /* 0x080fe20007ffe0ff */
[----:B------:R-:W-:Y:S01]  /*0240*/  @!P4 VIADD R4, R4, 0x1 ;  /* 0x000000010404c836 */ /* 0x000fe20000000000 */
[----:B------:R-:W-:Y:S01]  /*0250*/  @!P5 IADD3 R7, PT, PT, R7, 0x1, RZ ;  /* 0x000000010707d810 */ /* 0x000fe20007ffe0ff */
[----:B------:R-:W-:Y:S01]  /*0260*/  @!P5 IMAD.IADD R9, R9, 0x1, -R10 ;  /* 0x000000010909d824 */ /* 0x000fe200078e0a0a */
[----:B------:R-:W-:-:S04]  /*0270*/  ISETP.GE.U32.AND P2, PT, R6, R10, PT ;  /* 0x0000000a0600720c */ /* 0x000fc80003f46070 */
[----:B------:R-:W-:Y:S02]  /*0280*/  ISETP.GE.U32.AND P3, PT, R9, R10, PT ;  /* 0x0000000a0900720c */ /* 0x000fe40003f66070 */
[----:B------:R-:W4:Y:S07]  /*0290*/  LDC.64 R8, c[0x0][0x3a0] ;  /* 0x0000e800ff087b82 */ /* 0x000f2e0000000a00 */
[----:B------:R-:W-:Y:S01]  /*02a0*/  @P2 VIADD R4, R4, 0x1 ;  /* 0x0000000104042836 */ /* 0x000fe20000000000 */
[----:B------:R-:W2:Y:S01]  /*02b0*/  LDC R10, c[0x0][0x360] ;  /* 0x0000d800ff0a7b82 */ /* 0x000ea20000000800 */
[----:B------:R-:W-:-:S02]  /*02c0*/  ISETP.NE.AND P2, PT, R3, RZ, PT ;  /* 0x000000ff0300720c */ /* 0x000fc40003f45270 */
[----:B------:R-:W-:Y:S02]  /*02d0*/  @P3 VIADD R7, R7, 0x1 ;  /* 0x0000000107073836 */ /* 0x000fe40000000000 */
[----:B------:R-:W-:-:S03]  /*02e0*/  @!P0 IMAD.MOV R4, RZ, RZ, -R4 ;  /* 0x000000ffff048224 */ /* 0x000fc600078e0a04 */
[----:B------:R-:W-:Y:S02]  /*02f0*/  MOV R0, R7 ;  /* 0x0000000700007202 */ /* 0x000fe40000000f00 */
[----:B------:R-:W-:-:S03]  /*0300*/  LOP3.LUT R7, RZ, R3, RZ, 0x33, !PT ;  /* 0x00000003ff077212 */ /* 0x000fc600078e33ff */
[----:B------:R-:W-:Y:S01]  /*0310*/  @!P1 IMAD.MOV R0, RZ, RZ, -R0 ;  /* 0x000000ffff009224 */ /* 0x000fe200078e0a00 */
[----:B------:R-:W-:Y:S02]  /*0320*/  SEL R6, R7, R4, !P2 ;  /* 0x0000000407067207 */ /* 0x000fe40005000000 */
[----:B----4-:R-:W-:Y:S02]  /*0330*/  ISETP.LE.AND P0, PT, R9, UR5, PT ;  /* 0x0000000509007c0c */ /* 0x010fe4000bf03270 */
[----:B------:R-:W-:Y:S02]  /*0340*/  SEL R7, R7, R0, !P2 ;  /* 0x0000000007077207 */ /* 0x000fe40005000000 */
[----:B0-----:R-:W-:Y:S02]  /*0350*/  ISETP.LE.OR P0, PT, R8, UR4, P0 ;  /* 0x0000000408007c0c */ /* 0x001fe40008703670 */
[----:B------:R-:W-:Y:S01]  /*0360*/  IADD3 R4, PT, PT, R7, 0x1, RZ ;  /* 0x0000000107047810 */ /* 0x000fe20007ffe0ff */
[----:B------:R-:W-:-:S02]  /*0370*/  IMAD R11, R6, R7, R6 ;  /* 0x00000007060b7224 */ /* 0x000fc400078e0206 */
[----:B--2---:R-:W-:Y:S02]  /*0380*/  IMAD R7, R10, UR6, R13 ;  /* 0x000000060a077c24 */ /* 0x004fe4000f8e020d */
[----:B------:R-:W-:-:S05]  /*0390*/  IMAD.IADD R8, R4, 0x1, R11 ;  /* 0x0000000104087824 */ /* 0x000fca00078e020b */
[----:B------:R-:W-:-:S13]  /*03a0*/  ISETP.GE.OR P0, PT, R7, R8, P0 ;  /* 0x000000080700720c */ /* 0x000fda0000706670 */
[----:B------:R-:W-:Y:S05]  /*03b0*/  @P0 EXIT ;  /* 0x000000000000094d */ /* 0x000fea0003800000 */
[-C--:B------:R-:W-:Y:S01]  /*03c0*/  IABS R13, R4.reuse ;  /* 0x00000004000d7213 */ /* 0x080fe20000000000 */
[----:B------:R-:W-:Y:S01]  /*03d0*/  IMAD R9, R9, UR4, RZ ;  /* 0x0000000409097c24 */ /* 0x000fe2000f8e02ff */
[----:B------:R-:W-:Y:S02]  /*03e0*/  IABS R14, R7 ;  /* 0x00000007000e7213 */ /* 0x000fe40000000000 */
[----:B------:R-:W0:Y:S01]  /*03f0*/  I2F.RP R0, R13 ;  /* 0x0000000d00007306 */ /* 0x000e220000209400 */
[----:B------:R-:W-:-:S07]  /*0400*/  IABS R16, R4 ;  /* 0x0000000400107213 */ /* 0x000fce0000000000 */
[----:B0-----:R-:W0:Y:S02]  /*0410*/  MUFU.RCP R0, R0 ;  /* 0x0000000000007308 */ /* 0x001e240000001000 */
[----:B0-----:R-:W-:Y:S02]  /*0420*/  VIADD R10, R0, 0xffffffe ;  /* 0x0ffffffe000a7836 */ /* 0x001fe40000000000 */
[----:B------:R-:W-:-:S04]  /*0430*/  IMAD.MOV R0, RZ, RZ, -R16 ;  /* 0x000000ffff007224 */ /* 0x000fc800078e0a10 */
[----:B------:R0:W1:Y:S02]  /*0440*/  F2I.FTZ.U32.TRUNC.NTZ R11, R10 ;  /* 0x0000000a000b7305 */ /* 0x000064000021f000 */
[----:B0-----:R-:W-:Y:S01]  /*0450*/  HFMA2 R10, -RZ, RZ, 0, 0 ;  /* 0x00000000ff0a7431 */ /* 0x001fe200000001ff */
[----:B-1----:R-:W-:-:S05]  /*0460*/  IADD3 R12, PT, PT, RZ, -R11, RZ ;  /* 0x8000000bff0c7210 */ /* 0x002fca0007ffe0ff */
[----:B------:R-:W-:Y:S02]  /*0470*/  IMAD R15, R12, R13, RZ ;  /* 0x0000000d0c0f7224 */ /* 0x000fe400078e02ff */
[----:B------:R-:W-:Y:S02]  /*0480*/  IMAD.MOV.U32 R12, RZ, RZ, R14 ;  /* 0x000000ffff0c7224 */ /* 0x000fe400078e000e */
[----:B------:R-:W-:Y:S01]  /*0490*/  IMAD.HI.U32 R11, R11, R15, R10 ;  /* 0x0000000f0b0b7227 */ /* 0x000fe200078e000a */
[----:B------:R-:W-:-:S05]  /*04a0*/  IADD3 R15, PT, PT, R6, 0x1, RZ ;  /* 0x00000001060f7810 */ /* 0x000fca0007ffe0ff */
[----:B------:R-:W-:-:S04]  /*04b0*/  IMAD.HI.U32 R11, R11, R12, RZ ;  /* 0x0000000c0b0b7227 */ /* 0x000fc800078e00ff */
[----:B------:R-:W-:-:S05]  /*04c0*/  IMAD R0, R11, R0, R12 ;  /* 0x000000000b007224 */ /* 0x000fca00078e020c */
[----:B------:R-:W-:-:S13]  /*04d0*/  ISETP.GT.U32.AND P1, PT, R13, R0, PT ;  /* 0x000000000d00720c */ /* 0x000fda0003f24070 */
[-C--:B------:R-:W-:Y:S01]  /*04e0*/  @!P1 IADD3 R0, PT, PT, R0, -R13.reuse, RZ ;  /* 0x8000000d00009210 */ /* 0x080fe20007ffe0ff */
[----:B------:R-:W-:Y:S01]  /*04f0*/  @!P1 VIADD R11, R11, 0x1 ;  /* 0x000000010b0b9836 */ /* 0x000fe20000000000 */
[----:B------:R-:W-:Y:S02]  /*0500*/  ISETP.NE.AND P1, PT, R4, RZ, PT ;  /* 0x000000ff0400720c */ /* 0x000fe40003f25270 */
[----:B------:R-:W-:Y:S02]  /*0510*/  ISETP.GE.U32.AND P0, PT, R0, R13, PT ;  /* 0x0000000d0000720c */ /* 0x000fe40003f06070 */
[----:B------:R-:W-:-:S04]  /*0520*/  LOP3.LUT R0, R7, R4, RZ, 0x3c, !PT ;  /* 0x0000000407007212 */ /* 0x000fc800078e3cff */
[----:B------:R-:W-:-:S07]  /*0530*/  ISETP.GE.AND P2, PT, R0, RZ, PT ;  /* 0x000000ff0000720c */ /* 0x000fce0003f46270 */
[----:B------:R-:W-:-:S05]  /*0540*/  @P0 IADD3 R11, PT, PT, R11, 0x1, RZ ;  /* 0x000000010b0b0810 */ /* 0x000fca0007ffe0ff */
[----:B------:R-:W-:Y:S02]  /*0550*/  IMAD.MOV.U32 R12, RZ, RZ, R11 ;  /* 0x000000ffff0c7224 */ /* 0x000fe400078e000b */
[----:B------:R-:W0:Y:S03]  /*0560*/  LDC.64 R10, c[0x0][0x388] ;  /* 0x0000e200ff0a7b82 */ /* 0x000e260000000a00 */
[----:B------:R-:W-:Y:S02]  /*0570*/  @!P2 IADD3 R12, PT, PT, -R12, RZ, RZ ;  /* 0x000000ff0c0ca210 */ /* 0x000fe40007ffe1ff */
[----:B------:R-:W-:-:S05]  /*0580*/  @!P1 LOP3.LUT R12, RZ, R4, RZ, 0x33, !PT ;  /* 0x00000004ff0c9212 */ /* 0x000fca00078e33ff */
[----:B------:R-:W-:Y:S02]  /*0590*/  IMAD.MOV R14, RZ, RZ, -R12 ;  /* 0x000000ffff0e7224 */ /* 0x000fe400078e0a0c */
[----:B------:R-:W-:Y:S02]  /*05a0*/  IMAD R13, R12, R3, RZ ;  /* 0x000000030c0d7224 */ /* 0x000fe400078e02ff */
[----:B------:R-:W-:Y:S02]  /*05b0*/  IMAD R14, R4, R14, R7 ;  /* 0x0000000e040e7224 */ /* 0x000fe400078e0207 */
[----:B------:R-:W1:Y:S01]  /*05c0*/  LDC.64 R6, c[0x0][0x390] ;  /* 0x0000e400ff067b82 */ /* 0x000e620000000a00 */
[----:B------:R-:W-:Y:S01]  /*05d0*/  VIADDMNMX R0, R13, R2, UR7, PT ;  /* 0x000000070d007e46 */ /* 0x000fe2000b800102 */
[----:B------:R-:W-:-:S03]  /*05e0*/  IMAD R8, R8, UR5, R14 ;  /* 0x0000000508087c24 */ /* 0x000fc6000f8e020e */
[----:B------:R-:W-:-:S13]  /*05f0*/  ISETP.GE.AND P0, PT, R13, R0, PT ;  /* 0x000000000d00720c */ /* 0x000fda0003f06270 */
[----:B------:R-:W-:Y:S05]  /*0600*/  @P0 EXIT ;  /* 0x000000000000094d */ /* 0x000fea0003800000 */
[----:B------:R-:W2:Y:S01]  /*0610*/  LDCU.64 UR6, c[0x0][0x358] ;  /* 0x00006b00ff0677ac */ /* 0x000ea20008000a00 */
[----:B------:R-:W-:Y:S01]  /*0620*/  IMAD R15, R15, R9, R12 ;  /* 0x000000090f0f7224 */ /* 0x000fe200078e020c */
[----:B------:R-:W3:Y:S03]  /*0630*/  LDCU UR8, c[0x0][0x3ac] ;  /* 0x00007580ff0877ac */ /* 0x000ee60008000800 */
[----:B------:R-:W-:-:S04]  /*0640*/  IMAD R15, R4, R15, R8 ;  /* 0x0000000f040f7224 */ /* 0x000fc800078e0208 */
[----:B0-----:R-:W-:-:S04]  /*0650*/  IMAD.WIDE R10, R15, 0x4, R10 ;  /* 0x000000040f0a7825 */ /* 0x001fc800078e020a */
[----:B-1----:R-:W-:Y:S02]  /*0660*/  IMAD.WIDE R6, R15, 0x4, R6 ;  /* 0x000000040f067825 */ /* 0x002fe400078e0206 */
[----:B--2---:R0:W5:Y:S04]  /*0670*/  LDG.E R11, desc[UR6][R10.64] ;  /* 0x000000060a0b7981 */ /* 0x004168000c1e1900 */
[----:B------:R0:W5:Y:S01]  /*0680*/  LDG.E R7, desc[UR6][R6.64] ;  /* 0x0000000606077981 */ /* 0x000162000c1e1900 */
[----:B------:R-:W-:Y:S01]  /*0690*/  IMAD R14, R14, R3, RZ ;  /* 0x000000030e0e7224 */ /* 0x000fe200078e02ff */
[----:B------:R-:W-:Y:S01]  /*06a0*/  BSSY.RECONVERGENT B0, `(.L_x_0) ;  /* 0x0000018000007945 */ /* 0x000fe20003800200 */
[----:B------:R-:W-:-:S03]  /*06b0*/  VIADD R8, R9, UR5 ;  /* 0x0000000509087c36 */ /* 0x000fc60008000000 */
[----:B---3--:R-:W-:-:S07]  /*06c0*/  VIADDMNMX R15, R14, R2, R5, PT ;  /* 0x000000020e0f7246 */ /* 0x008fce0003800105 */
.L_x_5:
[----:B------:R-:W-:Y:S01]  /*06d0*/  ISETP.GE.AND P0, PT, R14, R15, PT ;  /* 0x0000000f0e00720c */ /* 0x000fe20003f06270 */
[----:B------:R-:W-:-:S12]  /*06e0*/  BSSY.RELIABLE B1, `(.L_x_1) ;  /* 0x000000f000017945 */ /* 0x000fd80003800100 */
[----:B------:R-:W-:Y:S05]  /*06f0*/  @P0 BRA `(.L_x_2) ;  /* 0x0000000000340947 */ /* 0x000fea0003800000 */
[----:B------:R-:W1:Y:S01]  /*0700*/  LDC.64 R4, c[0x0][0x380] ;  /* 0x0000e000ff047b82 */ /* 0x000e620000000a00 */
[----:B------:R-:W2:Y:S01]  /*0710*/  LDCU UR4, c[0x0][0x3a8] ;  /* 0x00007500ff0477ac */ /* 0x000ea20008000800 */
[----:B0-----:R-:W-:Y:S01]  /*0720*/  MOV R6, R14 ;  /* 0x0000000e00067202 */ /* 0x001fe20000000f00 */
[----:B--2---:R-:W-:-:S07]  /*0730*/  IMAD R9, R8, UR4, R13 ;  /* 0x0000000408097c24 */ /* 0x004fce000f8e020d */
.L_x_4:
[----:B------:R-:W-:-:S04]  /*0740*/  IMAD R17, R9, UR8, R6 ;  /* 0x0000000809117c24 */ /* 0x000fc8000f8e0206 */
[----:B-1----:R-:W-:-:S06]  /*0750*/  IMAD.WIDE R2, R17, 0x4, R4 ;  /* 0x0000000411027825 */ /* 0x002fcc00078e0204 */
[----:B------:R-:W2:Y:S02]  /*0760*/  LDG.E R2, desc[UR6][R2.64] ;  /* 0x0000000602027981 */ /* 0x000ea4000c1e1900 */
[----:B--2--5:R-:W-:-:S13]  /*0770*/  FSETP.NEU.AND P0, PT, R2, R11, PT ;  /* 0x0000000b0200720b */ /* 0x024fda0003f0d000 */
[----:B------:R-:W-:Y:S05]  /*0780*/  @!P0 BREAK.RELIABLE B1 ;  /* 0x0000000000018942 */ /* 0x000fea0003800100 */
[----:B------:R-:W-:Y:S05]  /*0790*/  @!P0 BRA `(.L_x_3) ;  /* 0x0000000000208947 */ /* 0x000fea0003800000 */
[----:B------:R-:W-:-:S05]  /*07a0*/  VIADD R6, R6, 0x1 ;  /* 0x0000000106067836 */ /* 0x000fca0000000000 */
[----:B------:R-:W-:-:S13]  /*07b0*/  ISETP.NE.AND P0, PT, R6, R15, PT ;  /* 0x0000000f0600720c */ /* 0x000fda0003f05270 */
[----:B------:R-:W-:Y:S05]  /*07c0*/  @P0 BRA `(.L_x_4) ;  /* 0xfffffffc00dc0947 */ /* 0x000fea000383ffff */
.L_x_2:
[----:B------:R-:W-:Y:S05]  /*07d0*/  BSYNC.RELIABLE B1 ;  /* 0x0000000000017941 */ /* 0x000fea0003800100 */
.L_x_1:
[----:B------:R-:W-:-:S04]  /*07e0*/  IADD3 R13, PT, PT, R13, 0x1, RZ ;  /* 0x000000010d0d7810 */ /* 0x000fc80007ffe0ff */
[----:B------:R-:W-:-:S13]  /*07f0*/  ISETP.NE.AND P0, PT, R13, R0, PT ;  /* 0x000000000d00720c */ /* 0x000fda0003f05270 */
[----:B------:R-:W-:Y:S05]  /*0800*/  @P0 BRA `(.L_x_5) ;  /* 0xfffffffc00b00947 */ /* 0x000fea000383ffff */
[----:B------:R-:W-:Y:S05]  /*0810*/  EXIT ;  /* 0x000000000000794d */ /* 0x000fea0003800000 */
.L_x_3:
[----:B------:R-:W-:Y:S05]  /*0820*/  BSYNC.RECONVERGENT B0 ;  /* 0x0000000000007941 */ /* 0x000fea0003800200 */
.L_x_0:
[----:B------:R-:W0:Y:S02]  /*0830*/  LDC.64 R2, c[0x0][0x398] ;  /* 0x0000e600ff027b82 */ /* 0x000e240000000a00 */
[----:B0-----:R-:W-:-:S05]  /*0840*/  IMAD.WIDE R2, R17, 0x4, R2 ;  /* 0x0000000411027825 */ /* 0x001fca00078e0202 */
[----:B------:R-:W-:Y:S01]  /*0850*/  REDG.E.ADD.F32.FTZ.RN.STRONG.GPU desc[UR6][R2.64], R7 ;  /* 0x00000007020079a6 */ /* 0x000fe2000c12f306 */
[----:B------:R-:W-:Y:S05]  /*0860*/  EXIT ;  /* 0x000000000000794d */ /* 0x000fea0003800000 */
.L_x_6:
[----:B------:R-:W-:-:S00]  /*0870*/  BRA `(.L_x_6) ;  /* 0xfffffffc00fc7947 */ /* 0x000fc0000383ffff */
[----:B------:R-:W-:-:S00]  /*0880*/  NOP ;  /* 0x0000000000007918 */ /* 0x000fc00000000000 */
[----:B------:R-:W-:-:S00]  /*0890*/  NOP ;  /* 0x0000000000007918 */ /* 0x000fc00000000000 */
[----:B------:R-:W-:-:S00]  /*08a0*/  NOP ;  /* 0x0000000000007918 */ /* 0x000fc00000000000 */
[----:B------:R-:W-:-:S00]  /*08b0*/  NOP ;  /* 0x0000000000007918 */ /* 0x000fc00000000000 */
[----:B------:R-:W-:-:S00]  /*08c0*/  NOP ;  /* 0x0000000000007918 */ /* 0x000fc00000000000 */
[----:B------:R-:W-:-:S00]  /*08d0*/  NOP ;  /* 0x0000000000007918 */ /* 0x000fc00000000000 */
[----:B------:R-:W-:-:S00]  /*08e0*/  NOP ;  /* 0x0000000000007918 */ /* 0x000fc00000000000 */
[----:B------:R-:W-:-:S00]  /*08f0*/  NOP ;  /* 0x0000000000007918 */ /* 0x000fc00000000000 */
.L_x_108:


//--------------------- .text._Z28conv2d_backward_input_kernelPKfS0_Pfiiiiiiii --------------------------
	.section	.text._Z28conv2d_backward_input_kernelPKfS0_Pfiiiiiiii,"ax",@progbits
	.align	128
        .global         _Z28conv2d_backward_input_kernelPKfS0_Pfiiiiiiii
        .type           _Z28conv2d_backward_input_kernelPKfS0_Pfiiiiiiii,@function
        .size           _Z28conv2d_backward_input_kernelPKfS0_Pfiiiiiiii,(.L_x_109 - _Z28conv2d_backward_input_kernelPKfS0_Pfiiiiiiii)
        .other          _Z28conv2d_backward_input_kernelPKfS0_Pfiiiiiiii,@"STO_CUDA_ENTRY STV_DEFAULT"
_Z28conv2d_backward_input_kernelPKfS0_Pfiiiiiiii:
.text._Z28conv2d_backward_input_kernelPKfS0_Pfiiiiiiii:
[----:B------:R-:W-:Y:S01]  /*0000*/  LDC R1, c[0x0][0x37c] ;  /* 0x0000df00ff017b82 */ /* 0x000fe20000000800 */
[----:B------:R-:W0:Y:S07]  /*0010*/  S2R R3, SR_TID.X ;  /* 0x0000000000037919 */ /* 0x000e2e0000002100 */
[----:B------:R-:W1:Y:S08]  /*0020*/  S2UR UR15, SR_CTAID.Y ;  /* 0x00000000000f79c3 */ /* 0x000e700000002600 */
[----:B------:R-:W1:Y:S08]  /*0030*/  LDC.64 R8, c[0x0][0x398] ;  /* 0x0000e600ff087b82 */ /* 0x000e700000000a00 */
[----:B------:R-:W0:Y:S08]  /*0040*/  S2UR UR4, SR_CTAID.X ;  /* 0x00000000000479c3 */ /* 0x000e300000002500 */
[----:B------:R-:W0:Y:S08]  /*0050*/  LDC R6, c[0x0][0x360] ;  /* 0x0000d800ff067b82 */ /* 0x000e300000000800 */
[----:B------:R-:W2:Y:S01]  /*0060*/  LDC.64 R4, c[0x0][0x3a0] ;  /* 0x0000e800ff047b82 */ /* 0x000ea20000000a00 */
[----:B-1----:R-:W-:-:S07]  /*0070*/  ISETP.LE.AND P0, PT, R9, UR15, PT ;  /* 0x0000000f09007c0c */ /* 0x002fce000bf03270 */
[----:B------:R-:W1:Y:S01]  /*0080*/  S2UR UR14, SR_CTAID.Z ;  /* 0x00000000000e79c3 */ /* 0x000e620000002700 */
[----:B0-----:R-:W-:Y:S02]  /*0090*/  IMAD R6, R6, UR4, R3 ;  /* 0x0000000406067c24 */ /* 0x001fe4000f8e0203 */
[----:B--2---:R-:W-:Y:S01]  /*00a0*/  IMAD R0, R5, R4, RZ ;  /* 0x0000000405007224 */ /* 0x004fe200078e02ff */
[----:B-1----:R-:W-:-:S04]  /*00b0*/  ISETP.LE.OR P0, PT, R8, UR14, P0 ;  /* 0x0000000e08007c0c */ /* 0x002fc80008703670 */
[----:B------:R-:W-:-:S13]  /*00c0*/  ISETP.GE.OR P0, PT, R6, R0, P0 ;  /* 0x000000000600720c */ /* 0x000fda0000706670 */
[----:B------:R-:W-:Y:S05]  /*00d0*/  @P0 EXIT ;  /* 0x000000000000094d */ /* 0x000fea0003800000 */
[----:B------:R-:W-:Y:S01]  /*00e0*/  IABS R7, R5 ;  /* 0x0000000500077213 */ /* 0x000fe20000000000 */
[----:B------:R-:W0:Y:S03]  /*00f0*/  LDCU.64 UR6, c[0x0][0x3a8] ;  /* 0x00007500ff0677ac */ /* 0x000e260008000a00 */
[----:B------:R-:W1:Y:S01]  /*0100*/  I2F.RP R4, R7 ;  /* 0x0000000700047306 */ /* 0x000e620000209400 */
[----:B------:R-:W2:Y:S07]  /*0110*/  LDCU.64 UR16, c[0x0][0x358] ;  /* 0x00006b00ff1077ac */ /* 0x000eae0008000a00 */
[----:B-1----:R-:W1:Y:S01]  /*0120*/  MUFU.RCP R4, R4 ;  /* 0x0000000400047308 */ /* 0x002e620000001000 */
[----:B0-----:R-:W-:-:S04]  /*0130*/  UISETP.GE.AND UP0, UPT, UR7, 0x1, UPT ;  /* 0x000000010700788c */ /* 0x001fc8000bf06270 */
[----:B------:R-:W-:Y:S01]  /*0140*/  UISETP.LT.OR UP0, UPT, UR6, 0x1, !UP0 ;  /* 0x000000010600788c */ /* 0x000fe2000c701670 */
[----:B-1----:R-:W-:-:S04]  /*0150*/  VIADD R2, R4, 0xffffffe ;  /* 0x0ffffffe04027836 */ /* 0x002fc80000000000 */
[----:B------:R0:W1:Y:S02]  /*0160*/  F2I.FTZ.U32.TRUNC.NTZ R3, R2 ;  /* 0x0000000200037305 */ /* 0x000064000021f000 */
[----:B0-----:R-:W-:Y:S02]  /*0170*/  IMAD.MOV.U32 R2, RZ, RZ, RZ ;  /* 0x000000ffff027224 */ /* 0x001fe400078e00ff */
[----:B-1----:R-:W-:-:S04]  /*0180*/  IMAD.MOV R8, RZ, RZ, -R3 ;  /* 0x000000ffff087224 */ /* 0x002fc800078e0a03 */
[----:B------:R-:W-:Y:S01]  /*0190*/  IMAD R9, R8, R7, RZ ;  /* 0x0000000708097224 */ /* 0x000fe200078e02ff */
[----:B------:R-:W-:-:S03]  /*01a0*/  IABS R8, R6 ;  /* 0x0000000600087213 */ /* 0x000fc60000000000 */
[----:B------:R-:W-:Y:S01]  /*01b0*/  IMAD.HI.U32 R3, R3, R9, R2 ;  /* 0x0000000903037227 */ /* 0x000fe200078e0002 */
[----:B------:R-:W-:-:S04]  /*01c0*/  LOP3.LUT R2, R6, R5, RZ, 0x3c, !PT ;  /* 0x0000000506027212 */ /* 0x000fc800078e3cff */
[----:B------:R-:W-:Y:S01]  /*01d0*/  ISETP.GE.AND P2, PT, R2, RZ, PT ;  /* 0x000000ff0200720c */ /* 0x000fe20003f46270 */
[----:B------:R-:W-:-:S04]  /*01e0*/  IMAD.HI.U32 R3, R3, R8, RZ ;  /* 0x0000000803037227 */ /* 0x000fc800078e00ff */
[----:B------:R-:W-:-:S04]  /*01f0*/  IMAD.MOV R4, RZ, RZ, -R3 ;  /* 0x000000ffff047224 */ /* 0x000fc800078e0a03 */
[----:B------:R-:W-:-:S05]  /*0200*/  IMAD R4, R7, R4, R8 ;  /* 0x0000000407047224 */ /* 0x000fca00078e0208 */
[----:B------:R-:W-:-:S13]  /*0210*/  ISETP.GT.U32.AND P1, PT, R7, R4, PT ;  /* 0x000000040700720c */ /* 0x000fda0003f24070 */
[-C--:B------:R-:W-:Y:S01]  /*0220*/  @!P1 IADD3 R4, PT, PT, R4, -R7.reuse, RZ ;  /* 0x8000000704049210 */ /* 0x080fe20007ffe0ff */
[----:B------:R-:W-:Y:S01]  /*0230*/  @!P1 VIADD R3, R3, 0x1 ;  /* 0x0000000103039836 */ /* 0x000fe20000000000 */
[----:B------:R-:W-:Y:S02]  /*0240*/  ISETP.NE.AND P1, PT, R5, RZ, PT ;  /* 0x000000ff0500720c */ /* 0x000fe40003f25270 */
[----:B------:R-:W-:-:S13]  /*0250*/  ISETP.GE.U32.AND P0, PT, R4, R7, PT ;  /* 0x000000070400720c */ /* 0x000fda0003f06070 */
[----:B------:R-:W-:-:S04]  /*0260*/  @P0 VIADD R3, R3, 0x1 ;  /* 0x0000000103030836 */ /* 0x000fc80000000000 */
[----:B------:R-:W-:Y:S01]  /*0270*/  @!P2 IMAD.MOV R3, RZ, RZ, -R3 ;  /* 0x000000ffff03a224 */ /* 0x000fe200078e0a03 */
[----:B------:R-:W-:-:S05]  /*0280*/  @!P1 LOP3.LUT R3, RZ, R5, RZ, 0x33, !PT ;  /* 0x00000005ff039212 */ /* 0x000fca00078e33ff */
[----:B------:R-:W-:-:S04]  /*0290*/  IMAD.MOV R2, RZ, RZ, -R3 ;  /* 0x000000ffff027224 */ /* 0x000fc800078e0a03 */
[----:B------:R-:W-:Y:S02]  /*02a0*/  IMAD R5, R5, R2, R6 ;  /* 0x0000000205057224 */ /* 0x000fe400078e0206 */
[----:B------:R-:W-:Y:S01]  /*02b0*/  HFMA2 R2, -RZ, RZ, 0, 0 ;  /* 0x00000000ff027431 */ /* 0x000fe200000001ff */
[----:B--2---:R-:W-:Y:S06]  /*02c0*/  BRA.U UP0, `(.L_x_7) ;  /* 0x0000000d000c7547 */ /* 0x004fec000b800000 */
[----:B------:R-:W-:Y:S01]  /*02d0*/  IMAD.MOV.U32 R2, RZ, RZ, RZ ;  /* 0x000000ffff027224 */ /* 0x000fe200078e00ff */
[----:B------:R-:W-:Y:S02]  /*02e0*/  ULOP3.LUT UR12, UR7, 0x7, URZ, 0xc0, !UPT ;  /* 0x00000007070c7892 */ /* 0x000fe4000f8ec0ff */
[----:B------:R-:W-:Y:S01]  /*02f0*/  ULOP3.LUT UR7, UR7, 0x7ffffff8, URZ, 0xc0, !UPT ;  /* 0x7ffffff807077892 */ /* 0x000fe2000f8ec0ff */
[----:B------:R-:W-:-:S11]  /*0300*/  UMOV UR4, URZ ;  /* 0x000000ff00047c82 */ /* 0x000fd60008000000 */
.L_x_15:
[----:B------:R-:W0:Y:S01]  /*0310*/  LDCU UR5, c[0x0][0x39c] ;  /* 0x00007380ff0577ac */ /* 0x000e220008000800 */
[----:B------:R-:W1:Y:S01]  /*0320*/  LDCU UR9, c[0x0][0x3ac] ;  /* 0x00007580ff0977ac */ /* 0x000e620008000800 */
[----:B0-----:R-:W-:-:S04]  /*0330*/  UIMAD UR5, UR4, UR5, UR15 ;  /* 0x00000005040572a4 */ /* 0x001fc8000f8e020f */
[----:B-1----:R-:W-:-:S03]  /*0340*/  UIMAD UR9, UR5, UR9, UR9 ;  /* 0x00000009050972a4 */ /* 0x002fc6000f8e0209 */
[----:B------:R-:W-:-:S09]  /*0350*/  UMOV UR5, URZ ;  /* 0x000000ff00057c82 */ /* 0x000fd20008000000 */
.L_x_14:
[----:B------:R-:W0:Y:S01]  /*0360*/  LDCU.64 UR10, c[0x0][0x3a8] ;  /* 0x00007500ff0a77ac */ /* 0x000e220008000a00 */
[----:B------:R-:W1:Y:S01]  /*0370*/  LDC R7, c[0x0][0x3b0] ;  /* 0x0000ec00ff077b82 */ /* 0x000e620000000800 */
[----:B------:R-:W-:Y:S01]  /*0380*/  VIADD R4, R3, -UR5 ;  /* 0x8000000503047c36 */ /* 0x000fe20008000000 */
[----:B------:R-:W-:Y:S02]  /*0390*/  ULOP3.LUT UR8, URZ, UR5, URZ, 0x33, !UPT ;  /* 0x00000005ff087292 */ /* 0x000fe4000f8e33ff */
[----:B------:R-:W-:Y:S02]  /*03a0*/  UIADD3 UR5, UPT, UPT, UR5, 0x1, URZ ;  /* 0x0000000105057890 */ /* 0x000fe4000fffe0ff */
[----:B------:R-:W-:Y:S02]  /*03b0*/  UIADD3 UR8, UPT, UPT, UR9, UR8, URZ ;  /* 0x0000000809087290 */ /* 0x000fe4000fffe0ff */
[----:B0-----:R-:W-:Y:S02]  /*03c0*/  UISETP.GE.U32.AND UP1, UPT, UR11, 0x8, UPT ;  /* 0x000000080b00788c */ /* 0x001fe4000bf26070 */
[----:B------:R-:W-:-:S02]  /*03d0*/  UIMAD UR6, UR14, UR10, UR4 ;  /* 0x0000000a0e0672a4 */ /* 0x000fc4000f8e0204 */
[----:B------:R-:W-:Y:S02]  /*03e0*/  UIMAD UR10, UR8, UR11, UR11 ;  /* 0x0000000b080a72a4 */ /* 0x000fe4000f8e020b */
[----:B------:R-:W-:Y:S01]  /*03f0*/  UISETP.NE.AND UP0, UPT, UR5, UR11, UPT ;  /* 0x0000000b0500728c */ /* 0x000fe2000bf05270 */
[----:B-1----:R-:W-:-:S04]  /*0400*/  ISETP.GE.AND P0, PT, R4, R7, PT ;  /* 0x000000070400720c */ /* 0x002fc80003f06270 */
[----:B------:R-:W-:Y:S01]  /*0410*/  ISETP.GT.AND P0, PT, R4, -0x1, !P0 ;  /* 0xffffffff0400780c */ /* 0x000fe20004704270 */
[----:B------:R-:W-:Y:S01]  /*0420*/  IMAD R4, R7, UR6, R4 ;  /* 0x0000000607047c24 */ /* 0x000fe2000f8e0204 */
[----:B------:R-:W-:Y:S01]  /*0430*/  UMOV UR6, URZ ;  /* 0x000000ff00067c82 */ /* 0x000fe20008000000 */
[----:B------:R-:W-:Y:S10]  /*0440*/  BRA.U !UP1, `(.L_x_8) ;  /* 0x0000000509147547 */ /* 0x000ff4000b800000 */
[----:B------:R-:W0:Y:S01]  /*0450*/  LDCU UR8, c[0x0][0x3b4] ;  /* 0x00007680ff0877ac */ /* 0x000e220008000800 */
[----:B------:R-:W-:-:S05]  /*0460*/  UMOV UR6, URZ ;  /* 0x000000ff00067c82 */ /* 0x000fca0008000000 */
.L_x_9:
[----:B------:R-:W1:Y:S01]  /*0470*/  LDC.64 R6, c[0x0][0x388] ;  /* 0x0000e200ff067b82 */ /* 0x000e620000000a00 */
[----:B------:R-:W-:Y:S01]  /*0480*/  VIADD R11, R5, -UR6 ;  /* 0x80000006050b7c36 */ /* 0x000fe20008000000 */
[----:B------:R-:W-:-:S03]  /*0490*/  LOP3.LUT R10, RZ, UR6, RZ, 0x33, !PT ;  /* 0x00000006ff0a7c12 */ /* 0x000fc6000f8e33ff */
[----:B0-----:R-:W-:Y:S01]  /*04a0*/  IMAD R13, R4, UR8, R11 ;  /* 0x00000008040d7c24 */ /* 0x001fe2000f8e020b */
[----:B------:R-:W-:Y:S01]  /*04b0*/  ISETP.GE.AND P3, PT, R11, UR8, PT ;  /* 0x000000080b007c0c */ /* 0x000fe2000bf66270 */
[----:B------:R-:W-:Y:S01]  /*04c0*/  VIADD R15, R10, UR10 ;  /* 0x0000000a0a0f7c36 */ /* 0x000fe20008000000 */
[----:B------:R-:W0:Y:S01]  /*04d0*/  LDC.64 R8, c[0x0][0x380] ;  /* 0x0000e000ff087b82 */ /* 0x000e220000000a00 */
[----:B------:R-:W-:Y:S02]  /*04e0*/  IADD3 R12, PT, PT, R5, R10, RZ ;  /* 0x0000000a050c7210 */ /* 0x000fe40007ffe0ff */
[----:B------:R-:W-:Y:S02]  /*04f0*/  ISETP.GT.AND P3, PT, R11, -0x1, !P3 ;  /* 0xffffffff0b00780c */ /* 0x000fe40005f64270 */
[----:B------:R-:W-:Y:S02]  /*0500*/  ISETP.GE.AND P2, PT, R12, UR8, PT ;  /* 0x000000080c007c0c */ /* 0x000fe4000bf46270 */
[----:B------:R-:W-:-:S02]  /*0510*/  PLOP3.LUT P3, PT, P0, P3, PT, 0x80, 0x8 ;  /* 0x000000000008781c */ /* 0x000fc40000767070 */
[----:B------:R-:W-:-:S04]  /*0520*/  ISETP.GT.AND P2, PT, R12, -0x1, !P2 ;  /* 0xffffffff0c00780c */ /* 0x000fc80005744270 */
[----:B------:R-:W-:Y:S01]  /*0530*/  PLOP3.LUT P2, PT, P0, P2, PT, 0x80, 0x8 ;  /* 0x000000000008781c */ /* 0x000fe20000745070 */
[----:B-1----:R-:W-:-:S06]  /*0540*/  IMAD.WIDE R6, R13, 0x4, R6 ;  /* 0x000000040d067825 */ /* 0x002fcc00078e0206 */
[----:B------:R-:W2:Y:S01]  /*0550*/  @P3 LDG.E R13, desc[UR16][R6.64] ;  /* 0x00000010060d3981 */ /* 0x000ea2000c1e1900 */
[----:B0-----:R-:W-:-:S05]  /*0560*/  IMAD.WIDE R8, R15, 0x4, R8 ;  /* 0x000000040f087825 */ /* 0x001fca00078e0208 */
[----:B------:R-:W3:Y:S04]  /*0570*/  @P2 LDG.E R15, desc[UR16][R6.64+-0x4] ;  /* 0xfffffc10060f2981 */ /* 0x000ee8000c1e1900 */
[----:B------:R-:W2:Y:S04]  /*0580*/  @P3 LDG.E R10, desc[UR16][R8.64] ;  /* 0x00000010080a3981 */ /* 0x000ea8000c1e1900 */
[----:B------:R-:W3:Y:S01]  /*0590*/  @P2 LDG.E R12, desc[UR16][R8.64+-0x4] ;  /* 0xfffffc10080c2981 */ /* 0x000ee2000c1e1900 */
[C---:B------:R-:W-:Y:S02]  /*05a0*/  VIADD R14, R11.reuse, 0xfffffffe ;  /* 0xfffffffe0b0e7836 */ /* 0x040fe40000000000 */
[----:B------:R-:W-:-:S03]  /*05b0*/  VIADD R16, R11, 0xfffffffd ;  /* 0xfffffffd0b107836 */ /* 0x000fc60000000000 */
[----:B------:R-:W-:Y:S02]  /*05c0*/  ISETP.GE.AND P1, PT, R14, UR8, PT ;  /* 0x000000080e007c0c */ /* 0x000fe4000bf26270 */
[C---:B------:R-:W-:Y:S02]  /*05d0*/  IADD3 R17, PT, PT, R11.reuse, -0x4, RZ ;  /* 0xfffffffc0b117810 */ /* 0x040fe40007ffe0ff */
[----:B------:R-:W-:Y:S02]  /*05e0*/  ISETP.GE.AND P6, PT, R16, UR8, PT ;  /* 0x0000000810007c0c */ /* 0x000fe4000bfc6270 */
[----:B------:R-:W-:Y:S01]  /*05f0*/  ISETP.GT.AND P1, PT, R14, -0x1, !P1 ;  /* 0xffffffff0e00780c */ /* 0x000fe20004f24270 */
[----:B------:R-:W-:Y:S01]  /*0600*/  VIADD R14, R11, 0xfffffffb ;  /* 0xfffffffb0b0e7836 */ /* 0x000fe20000000000 */
[----:B------:R-:W-:Y:S02]  /*0610*/  ISETP.GE.AND P5, PT, R17, UR8, PT ;  /* 0x0000000811007c0c */ /* 0x000fe4000bfa6270 */
[----:B------:R-:W-:-:S02]  /*0620*/  ISETP.GT.AND P6, PT, R16, -0x1, !P6 ;  /* 0xffffffff1000780c */ /* 0x000fc400077c4270 */
[----:B------:R-:W-:Y:S01]  /*0630*/  PLOP3.LUT P1, PT, P0, P1, PT, 0x80, 0x8 ;  /* 0x000000000008781c */ /* 0x000fe20000723070 */
[----:B------:R-:W-:Y:S01]  /*0640*/  VIADD R16, R11, 0xfffffffa ;  /* 0xfffffffa0b107836 */ /* 0x000fe20000000000 */
[----:B------:R-:W-:Y:S02]  /*0650*/  ISETP.GT.AND P5, PT, R17, -0x1, !P5 ;  /* 0xffffffff1100780c */ /* 0x000fe40006fa4270 */
[C---:B------:R-:W-:Y:S02]  /*0660*/  ISETP.GE.AND P4, PT, R14.reuse, UR8, PT ;  /* 0x000000080e007c0c */ /* 0x040fe4000bf86270 */
[----:B------:R-:W-:Y:S02]  /*0670*/  PLOP3.LUT P5, PT, P0, P5, PT, 0x80, 0x8 ;  /* 0x000000000008781c */ /* 0x000fe400007ab070 */
[----:B------:R-:W-:-:S04]  /*0680*/  ISETP.GT.AND P4, PT, R14, -0x1, !P4 ;  /* 0xffffffff0e00780c */ /* 0x000fc80006784270 */
[----:B------:R-:W-:-:S07]  /*0690*/  PLOP3.LUT P4, PT, P0, P4, PT, 0x80, 0x8 ;  /* 0x000000000008781c */ /* 0x000fce0000789070 */
[----:B------:R-:W4:Y:S06]  /*06a0*/  @P5 LDG.E R14, desc[UR16][R8.64+-0x10] ;  /* 0xfffff010080e5981 */ /* 0x000f2c000c1e1900 */
[----:B------:R-:W5:Y:S01]  /*06b0*/  @P4 LDG.E R17, desc[UR16][R6.64+-0x14] ;  /* 0xffffec1006114981 */ /* 0x000f62000c1e1900 */
[----:B--2---:R-:W-:Y:S01]  /*06c0*/  @P3 FFMA R2, R13, R10, R2 ;  /* 0x0000000a0d023223 */ /* 0x004fe20000000002 */
[----:B------:R-:W-:Y:S01]  /*06d0*/  PLOP3.LUT P3, PT, P0, P6, PT, 0x80, 0x8 ;  /* 0x000000000008781c */ /* 0x000fe2000076d070 */
[----:B------:R-:W-:Y:S01]  /*06e0*/  VIADD R13, R11, 0xfffffff9 ;  /* 0xfffffff90b0d7836 */ /* 0x000fe20000000000 */
[C---:B------:R-:W-:Y:S01]  /*06f0*/  ISETP.GE.AND P6, PT, R16.reuse, UR8, PT ;  /* 0x0000000810007c0c */ /* 0x040fe2000bfc6270 */
[----:B---3--:R-:W-:Y:S01]  /*0700*/  @P2 FFMA R2, R15, R12, R2 ;  /* 0x0000000c0f022223 */ /* 0x008fe20000000002 */
[----:B------:R-:W2:Y:S02]  /*0710*/  @P1 LDG.E R11, desc[UR16][R6.64+-0x8] ;  /* 0xfffff810060b1981 */ /* 0x000ea4000c1e1900 */
[----:B------:R-:W-:-:S02]  /*0720*/  ISETP.GT.AND P6, PT, R16, -0x1, !P6 ;  /* 0xffffffff1000780c */ /* 0x000fc400077c4270 */
[C---:B------:R-:W-:Y:S01]  /*0730*/  ISETP.GE.AND P2, PT, R13.reuse, UR8, PT ;  /* 0x000000080d007c0c */ /* 0x040fe2000bf46270 */
[----:B------:R-:W2:Y:S01]  /*0740*/  @P1 LDG.E R10, desc[UR16][R8.64+-0x8] ;  /* 0xfffff810080a1981 */ /* 0x000ea2000c1e1900 */
[----:B------:R-:W-:Y:S02]  /*0750*/  PLOP3.LUT P6, PT, P0, P6, PT, 0x80, 0x8 ;  /* 0x000000000008781c */ /* 0x000fe400007cd070 */
[----:B------:R-:W-:Y:S01]  /*0760*/  ISETP.GT.AND P2, PT, R13, -0x1, !P2 ;  /* 0xffffffff0d00780c */ /* 0x000fe20005744270 */
[----:B------:R-:W3:Y:S04]  /*0770*/  @P3 LDG.E R12, desc[UR16][R8.64+-0xc] ;  /* 0xfffff410080c3981 */ /* 0x000ee8000c1e1900 */
[----:B------:R-:W3:Y:S01]  /*0780*/  @P3 LDG.E R13, desc[UR16][R6.64+-0xc] ;  /* 0xfffff410060d3981 */ /* 0x000ee2000c1e1900 */
[----:B------:R-:W-:-:S03]  /*0790*/  PLOP3.LUT P2, PT, P0, P2, PT, 0x80, 0x8 ;  /* 0x000000000008781c */ /* 0x000fc60000745070 */
[----:B------:R-:W4:Y:S04]  /*07a0*/  @P5 LDG.E R15, desc[UR16][R6.64+-0x10] ;  /* 0xfffff010060f5981 */ /* 0x000f28000c1e1900 */
[----:B------:R-:W5:Y:S04]  /*07b0*/  @P4 LDG.E R16, desc[UR16][R8.64+-0x14] ;  /* 0xffffec1008104981 */ /* 0x000f68000c1e1900 */
[----:B------:R-:W5:Y:S04]  /*07c0*/  @P6 LDG.E R19, desc[UR16][R6.64+-0x18] ;  /* 0xffffe81006136981 */ /* 0x000f68000c1e1900 */
[----:B------:R-:W5:Y:S04]  /*07d0*/  @P6 LDG.E R18, desc[UR16][R8.64+-0x18] ;  /* 0xffffe81008126981 */ /* 0x000f68000c1e1900 */
[----:B------:R-:W5:Y:S04]  /*07e0*/  @P2 LDG.E R21, desc[UR16][R6.64+-0x1c] ;  /* 0xffffe41006152981 */ /* 0x000f68000c1e1900 */
[----:B------:R-:W5:Y:S01]  /*07f0*/  @P2 LDG.E R20, desc[UR16][R8.64+-0x1c] ;  /* 0xffffe41008142981 */ /* 0x000f62000c1e1900 */
[----:B------:R-:W-:-:S04]  /*0800*/  UIADD3 UR6, UPT, UPT, UR6, 0x8, URZ ;  /* 0x0000000806067890 */ /* 0x000fc8000fffe0ff */
[----:B------:R-:W-:Y:S01]  /*0810*/  UISETP.NE.AND UP1, UPT, UR6, UR7, UPT ;  /* 0x000000070600728c */ /* 0x000fe2000bf25270 */
[----:B--2---:R-:W-:-:S04]  /*0820*/  @P1 FFMA R2, R11, R10, R2 ;  /* 0x0000000a0b021223 */ /* 0x004fc80000000002 */
[----:B---3--:R-:W-:-:S04]  /*0830*/  @P3 FFMA R2, R13, R12, R2 ;  /* 0x0000000c0d023223 */ /* 0x008fc80000000002 */
[----:B----4-:R-:W-:-:S04]  /*0840*/  @P5 FFMA R2, R15, R14, R2 ;  /* 0x0000000e0f025223 */ /* 0x010fc80000000002 */
[----:B-----5:R-:W-:-:S04]  /*0850*/  @P4 FFMA R2, R17, R16, R2 ;  /* 0x0000001011024223 */ /* 0x020fc80000000002 */
[----:B------:R-:W-:-:S04]  /*0860*/  @P6 FFMA R2, R19, R18, R2 ;  /* 0x0000001213026223 */ /* 0x000fc80000000002 */
[----:B------:R-:W-:Y:S01]  /*0870*/  @P2 FFMA R2, R21, R20, R2 ;  /* 0x0000001415022223 */ /* 0x000fe20000000002 */
[----:B------:R-:W-:Y:S06]  /*0880*/  BRA.U UP1, `(.L_x_9) ;  /* 0xfffffff901f87547 */ /* 0x000fec000b83ffff */
[----:B------:R-:W-:-:S05]  /*0890*/  UMOV UR6, UR7 ;  /* 0x0000000700067c82 */ /* 0x000fca0008000000 */
.L_x_8:
[----:B------:R-:W-:-:S09]  /*08a0*/  UISETP.NE.AND UP1, UPT, UR12, URZ, UPT ;  /* 0x000000ff0c00728c */ /* 0x000fd2000bf25270 */
[----:B------:R-:W-:Y:S05]  /*08b0*/  BRA.U !UP1, `(.L_x_10) ;  /* 0x00000005097c7547 */ /* 0x000fea000b800000 */
[----:B------:R-:W0:Y:S01]  /*08c0*/  LDCU UR8, c[0x0][0x3ac] ;  /* 0x00007580ff0877ac */ /* 0x000e220008000800 */
[----:B------:R-:W-:-:S04]  /*08d0*/  UIADD3 UR11, UPT, UPT, UR12, -0x1, URZ ;  /* 0xffffffff0c0b7890 */ /* 0x000fc8000fffe0ff */
[----:B------:R-:W-:Y:S02]  /*08e0*/  UISETP.GE.U32.AND UP1, UPT, UR11, 0x3, UPT ;  /* 0x000000030b00788c */ /* 0x000fe4000bf26070 */
[----:B0-----:R-:W-:-:S07]  /*08f0*/  ULOP3.LUT UP2, UR13, UR8, 0x3, URZ, 0xc0, !UPT ;  /* 0x00000003080d7892 */ /* 0x001fce000f84c0ff */
[----:B------:R-:W-:Y:S05]  /*0900*/  BRA.U !UP1, `(.L_x_11) ;  /* 0x0000000109947547 */ /* 0x000fea000b800000 */
[----:B------:R-:W0:Y:S01]  /*0910*/  LDCU UR11, c[0x0][0x3b4] ;  /* 0x00007680ff0b77ac */ /* 0x000e220008000800 */
[----:B------:R-:W1:Y:S01]  /*0920*/  LDC.64 R6, c[0x0][0x388] ;  /* 0x0000e200ff067b82 */ /* 0x000e620000000a00 */
[----:B------:R-:W-:Y:S02]  /*0930*/  LOP3.LUT R10, RZ, UR6, RZ, 0x33, !PT ;  /* 0x00000006ff0a7c12 */ /* 0x000fe4000f8e33ff */
[----:B------:R-:W-:-:S03]  /*0940*/  IADD3 R11, PT, PT, R5, -UR6, RZ ;  /* 0x80000006050b7c10 */ /* 0x000fc6000fffe0ff */
[----:B------:R-:W-:Y:S02]  /*0950*/  IMAD.IADD R12, R5, 0x1, R10 ;  /* 0x00000001050c7824 */ /* 0x000fe400078e020a */
[----:B------:R-:W2:Y:S01]  /*0960*/  LDC.64 R8, c[0x0][0x380] ;  /* 0x0000e000ff087b82 */ /* 0x000ea20000000a00 */
[C---:B------:R-:W-:Y:S01]  /*0970*/  VIADD R13, R11.reuse, 0xfffffffe ;  /* 0xfffffffe0b0d7836 */ /* 0x040fe20000000000 */
[C---:B0-----:R-:W-:Y:S02]  /*0980*/  ISETP.GE.AND P1, PT, R11.reuse, UR11, PT ;  /* 0x0000000b0b007c0c */ /* 0x041fe4000bf26270 */
[----:B------:R-:W-:Y:S02]  /*0990*/  ISETP.GE.AND P3, PT, R12, UR11, PT ;  /* 0x0000000b0c007c0c */ /* 0x000fe4000bf66270 */
[----:B------:R-:W-:Y:S02]  /*09a0*/  ISETP.GT.AND P1, PT, R11, -0x1, !P1 ;  /* 0xffffffff0b00780c */ /* 0x000fe40004f24270 */
[----:B------:R-:W-:-:S02]  /*09b0*/  ISETP.GE.AND P2, PT, R13, UR11, PT ;  /* 0x0000000b0d007c0c */ /* 0x000fc4000bf46270 */
[----:B------:R-:W-:Y:S01]  /*09c0*/  ISETP.GT.AND P3, PT, R12, -0x1, !P3 ;  /* 0xffffffff0c00780c */ /* 0x000fe20005f64270 */
[----:B------:R-:W-:Y:S01]  /*09d0*/  VIADD R12, R11, 0xfffffffd ;  /* 0xfffffffd0b0c7836 */ /* 0x000fe20000000000 */
[----:B------:R-:W-:Y:S01]  /*09e0*/  PLOP3.LUT P1, PT, P0, P1, PT, 0x80, 0x8 ;  /* 0x000000000008781c */ /* 0x000fe20000723070 */
[----:B------:R-:W-:Y:S01]  /*09f0*/  IMAD R11, R4, UR11, R11 ;  /* 0x0000000b040b7c24 */ /* 0x000fe2000f8e020b */
[----:B------:R-:W-:Y:S02]  /*0a00*/  ISETP.GT.AND P2, PT, R13, -0x1, !P2 ;  /* 0xffffffff0d00780c */ /* 0x000fe40005744270 */
[----:B------:R-:W-:Y:S01]  /*0a10*/  IADD3 R13, PT, PT, R10, UR10, RZ ;  /* 0x0000000a0a0d7c10 */ /* 0x000fe2000fffe0ff */
[----:B-1----:R-:W-:Y:S01]  /*0a20*/  IMAD.WIDE R6, R11, 0x4, R6 ;  /* 0x000000040b067825 */ /* 0x002fe200078e0206 */
[C---:B------:R-:W-:Y:S02]  /*0a30*/  ISETP.GE.AND P4, PT, R12.reuse, UR11, PT ;  /* 0x0000000b0c007c0c */ /* 0x040fe4000bf86270 */
[----:B------:R-:W-:Y:S01]  /*0a40*/  PLOP3.LUT P3, PT, P0, P3, PT, 0x80, 0x8 ;  /* 0x000000000008781c */ /* 0x000fe20000767070 */
[----:B--2---:R-:W-:Y:S01]  /*0a50*/  IMAD.WIDE R8, R13, 0x4, R8 ;  /* 0x000000040d087825 */ /* 0x004fe200078e0208 */
[----:B------:R-:W-:-:S02]  /*0a60*/  ISETP.GT.AND P4, PT, R12, -0x1, !P4 ;  /* 0xffffffff0c00780c */ /* 0x000fc40006784270 */
[----:B------:R-:W-:Y:S01]  /*0a70*/  PLOP3.LUT P2, PT, P0, P2, PT, 0x80, 0x8 ;  /* 0x000000000008781c */ /* 0x000fe20000745070 */
[----:B------:R-:W2:Y:S01]  /*0a80*/  @P1 LDG.E R11, desc[UR16][R6.64] ;  /* 0x00000010060b1981 */ /* 0x000ea2000c1e1900 */
[----:B------:R-:W-:-:S03]  /*0a90*/  PLOP3.LUT P4, PT, P0, P4, PT, 0x80, 0x8 ;  /* 0x000000000008781c */ /* 0x000fc60000789070 */
[----:B------:R-:W2:Y:S04]  /*0aa0*/  @P1 LDG.E R10, desc[UR16][R8.64] ;  /* 0x00000010080a1981 */ /* 0x000ea8000c1e1900 */
[----:B------:R-:W3:Y:S04]  /*0ab0*/  @P3 LDG.E R13, desc[UR16][R6.64+-0x4] ;  /* 0xfffffc10060d3981 */ /* 0x000ee8000c1e1900 */
[----:B------:R-:W3:Y:S04]  /*0ac0*/  @P3 LDG.E R12, desc[UR16][R8.64+-0x4] ;  /* 0xfffffc10080c3981 */ /* 0x000ee8000c1e1900 */
[----:B------:R-:W4:Y:S04]  /*0ad0*/  @P2 LDG.E R15, desc[UR16][R6.64+-0x8] ;  /* 0xfffff810060f2981 */ /* 0x000f28000c1e1900 */
[----:B------:R-:W4:Y:S04]  /*0ae0*/  @P2 LDG.E R14, desc[UR16][R8.64+-0x8] ;  /* 0xfffff810080e2981 */ /* 0x000f28000c1e1900 */
[----:B------:R-:W5:Y:S04]  /*0af0*/  @P4 LDG.E R17, desc[UR16][R6.64+-0xc] ;  /* 0xfffff41006114981 */ /* 0x000f68000c1e1900 */
[----:B------:R-:W5:Y:S01]  /*0b00*/  @P4 LDG.E R16, desc[UR16][R8.64+-0xc] ;  /* 0xfffff41008104981 */ /* 0x000f62000c1e1900 */
[----:B------:R-:W-:Y:S01]  /*0b10*/  UIADD3 UR6, UPT, UPT, UR6, 0x4, URZ ;  /* 0x0000000406067890 */ /* 0x000fe2000fffe0ff */
[----:B--2---:R-:W-:-:S04]  /*0b20*/  @P1 FFMA R2, R11, R10, R2 ;  /* 0x0000000a0b021223 */ /* 0x004fc80000000002 */
[----:B---3--:R-:W-:-:S04]  /*0b30*/  @P3 FFMA R2, R13, R12, R2 ;  /* 0x0000000c0d023223 */ /* 0x008fc80000000002 */
[----:B----4-:R-:W-:-:S04]  /*0b40*/  @P2 FFMA R2, R15, R14, R2 ;  /* 0x0000000e0f022223 */ /* 0x010fc80000000002 */
[----:B-----5:R-:W-:-:S07]  /*0b50*/  @P4 FFMA R2, R17, R16, R2 ;  /* 0x0000001011024223 */ /* 0x020fce0000000002 */
.L_x_11:
[----:B------:R-:W-:Y:S05]  /*0b60*/  BRA.U !UP2, `(.L_x_10) ;  /* 0x000000010ad07547 */ /* 0x000fea000b800000 */
[----:B------:R-:W-:Y:S02]  /*0b70*/  UISETP.NE.AND UP1, UPT, UR13, 0x1, UPT ;  /* 0x000000010d00788c */ /* 0x000fe4000bf25270 */
[----:B------:R-:W-:-:S04]  /*0b80*/  ULOP3.LUT UR8, UR8, 0x1, URZ, 0xc0, !UPT ;  /* 0x0000000108087892 */ /* 0x000fc8000f8ec0ff */
[----:B------:R-:W-:-:S03]  /*0b90*/  UISETP.NE.U32.AND UP2, UPT, UR8, 0x1, UPT ;  /* 0x000000010800788c */ /* 0x000fc6000bf45070 */
[----:B------:R-:W-:Y:S08]  /*0ba0*/  BRA.U !UP1, `(.L_x_12) ;  /* 0x0000000109747547 */ /* 0x000ff0000b800000 */
[----:B------:R-:W0:Y:S01]  /*0bb0*/  LDCU UR8, c[0x0][0x3b4] ;  /* 0x00007680ff0877ac */ /* 0x000e220008000800 */
[C---:B------:R-:W-:Y:S01]  /*0bc0*/  VIADD R19, R5.reuse, -UR6 ;  /* 0x8000000605137c36 */ /* 0x040fe20008000000 */
[----:B------:R-:W-:Y:S01]  /*0bd0*/  LOP3.LUT R14, RZ, UR6, RZ, 0x33, !PT ;  /* 0x00000006ff0e7c12 */ /* 0x000fe2000f8e33ff */
[----:B------:R-:W1:Y:S04]  /*0be0*/  LDC.64 R12, c[0x0][0x388] ;  /* 0x0000e200ff0c7b82 */ /* 0x000e680000000a00 */
[----:B------:R-:W-:-:S04]  /*0bf0*/  IMAD.IADD R15, R5, 0x1, R14 ;  /* 0x00000001050f7824 */ /* 0x000fc800078e020e */
[----:B------:R-:W2:Y:S01]  /*0c00*/  LDC.64 R10, c[0x0][0x380] ;  /* 0x0000e000ff0a7b82 */ /* 0x000ea20000000a00 */
[----:B0-----:R-:W-:-:S07]  /*0c10*/  ISETP.GE.AND P1, PT, R19, UR8, PT ;  /* 0x0000000813007c0c */ /* 0x001fce000bf26270 */
[----:B------:R-:W0:Y:S01]  /*0c20*/  LDC.64 R8, c[0x0][0x388] ;  /* 0x0000e200ff087b82 */ /* 0x000e220000000a00 */
[----:B------:R-:W-:Y:S02]  /*0c30*/  ISETP.GE.AND P2, PT, R15, UR8, PT ;  /* 0x000000080f007c0c */ /* 0x000fe4000bf46270 */
[----:B------:R-:W-:Y:S02]  /*0c40*/  ISETP.GT.AND P1, PT, R19, -0x1, !P1 ;  /* 0xffffffff1300780c */ /* 0x000fe40004f24270 */
[----:B------:R-:W-:Y:S02]  /*0c50*/  ISETP.GT.AND P2, PT, R15, -0x1, !P2 ;  /* 0xffffffff0f00780c */ /* 0x000fe40005744270 */
[----:B------:R-:W-:Y:S01]  /*0c60*/  PLOP3.LUT P1, PT, P0, P1, PT, 0x80, 0x8 ;  /* 0x000000000008781c */ /* 0x000fe20000723070 */
[----:B------:R-:W3:Y:S01]  /*0c70*/  LDC.64 R6, c[0x0][0x380] ;  /* 0x0000e000ff067b82 */ /* 0x000ee20000000a00 */
[----:B------:R-:W-:-:S11]  /*0c80*/  PLOP3.LUT P2, PT, P0, P2, PT, 0x80, 0x8 ;  /* 0x000000000008781c */ /* 0x000fd60000745070 */
[----:B------:R-:W-:Y:S02]  /*0c90*/  @P1 IMAD R15, R4, UR8, R19 ;  /* 0x00000008040f1c24 */ /* 0x000fe4000f8e0213 */
[C---:B------:R-:W-:Y:S02]  /*0ca0*/  @P1 VIADD R17, R14.reuse, UR10 ;  /* 0x0000000a0e111c36 */ /* 0x040fe40008000000 */
[----:B-1----:R-:W-:Y:S01]  /*0cb0*/  @P1 IMAD.WIDE R12, R15, 0x4, R12 ;  /* 0x000000040f0c1825 */ /* 0x002fe200078e020c */
[----:B------:R-:W-:-:S03]  /*0cc0*/  @P2 IADD3 R15, PT, PT, R14, UR10, RZ ;  /* 0x0000000a0e0f2c10 */ /* 0x000fc6000fffe0ff */
[----:B------:R-:W-:Y:S02]  /*0cd0*/  @P2 IMAD R19, R4, UR8, R19 ;  /* 0x0000000804132c24 */ /* 0x000fe4000f8e0213 */
[----:B--2---:R-:W-:Y:S01]  /*0ce0*/  @P1 IMAD.WIDE R10, R17, 0x4, R10 ;  /* 0x00000004110a1825 */ /* 0x004fe200078e020a */
[----:B------:R-:W2:Y:S03]  /*0cf0*/  @P1 LDG.E R13, desc[UR16][R12.64] ;  /* 0x000000100c0d1981 */ /* 0x000ea6000c1e1900 */
[----:B0-----:R-:W-:Y:S02]  /*0d00*/  @P2 IMAD.WIDE R8, R19, 0x4, R8 ;  /* 0x0000000413082825 */ /* 0x001fe400078e0208 */
[----:B------:R-:W2:Y:S02]  /*0d10*/  @P1 LDG.E R10, desc[UR16][R10.64] ;  /* 0x000000100a0a1981 */ /* 0x000ea4000c1e1900 */
[----:B---3--:R-:W-:-:S02]  /*0d20*/  @P2 IMAD.WIDE R6, R15, 0x4, R6 ;  /* 0x000000040f062825 */ /* 0x008fc400078e0206 */
[----:B------:R-:W3:Y:S04]  /*0d30*/  @P2 LDG.E R9, desc[UR16][R8.64+-0x4] ;  /* 0xfffffc1008092981 */ /* 0x000ee8000c1e1900 */
[----:B------:R-:W3:Y:S01]  /*0d40*/  @P2 LDG.E R6, desc[UR16][R6.64+-0x4] ;  /* 0xfffffc1006062981 */ /* 0x000ee2000c1e1900 */
[----:B------:R-:W-:Y:S01]  /*0d50*/  UIADD3 UR6, UPT, UPT, UR6, 0x2, URZ ;  /* 0x0000000206067890 */ /* 0x000fe2000fffe0ff */
[----:B--2---:R-:W-:-:S04]  /*0d60*/  @P1 FFMA R2, R13, R10, R2 ;  /* 0x0000000a0d021223 */ /* 0x004fc80000000002 */
[----:B---3--:R-:W-:-:S07]  /*0d70*/  @P2 FFMA R2, R9, R6, R2 ;  /* 0x0000000609022223 */ /* 0x008fce0000000002 */
.L_x_12:
[----:B------:R-:W-:Y:S05]  /*0d80*/  BRA.U UP2, `(.L_x_10) ;  /* 0x0000000102487547 */ /* 0x000fea000b800000 */
[----:B------:R-:W0:Y:S01]  /*0d90*/  LDCU UR8, c[0x0][0x3b4] ;  /* 0x00007680ff0877ac */ /* 0x000e220008000800 */
[----:B------:R-:W-:Y:S01]  /*0da0*/  VIADD R11, R5, -UR6 ;  /* 0x80000006050b7c36 */ /* 0x000fe20008000000 */
[----:B------:R-:W-:Y:S04]  /*0db0*/  BSSY.RECONVERGENT B0, `(.L_x_10) ;  /* 0x000000f000007945 */ /* 0x000fe80003800200 */
[----:B0-----:R-:W-:-:S04]  /*0dc0*/  ISETP.GE.AND P1, PT, R11, UR8, PT ;  /* 0x000000080b007c0c */ /* 0x001fc8000bf26270 */
[----:B------:R-:W-:-:S04]  /*0dd0*/  ISETP.GT.AND P1, PT, R11, -0x1, !P1 ;  /* 0xffffffff0b00780c */ /* 0x000fc80004f24270 */
[----:B------:R-:W-:-:S13]  /*0de0*/  PLOP3.LUT P1, PT, P0, P1, PT, 0x80, 0x8 ;  /* 0x000000000008781c */ /* 0x000fda0000723070 */
[----:B------:R-:W-:Y:S05]  /*0df0*/  @!P1 BRA `(.L_x_13) ;  /* 0x0000000000289947 */ /* 0x000fea0003800000 */
[----:B------:R-:W0:Y:S01]  /*0e00*/  LDC.64 R6, c[0x0][0x388] ;  /* 0x0000e200ff067b82 */ /* 0x000e220000000a00 */
[----:B------:R-:W-:Y:S01]  /*0e10*/  LOP3.LUT R10, RZ, UR6, RZ, 0x33, !PT ;  /* 0x00000006ff0a7c12 */ /* 0x000fe2000f8e33ff */
[----:B------:R-:W-:-:S04]  /*0e20*/  IMAD R11, R4, UR8, R11 ;  /* 0x00000008040b7c24 */ /* 0x000fc8000f8e020b */
[----:B------:R-:W-:Y:S02]  /*0e30*/  VIADD R13, R10, UR10 ;  /* 0x0000000a0a0d7c36 */ /* 0x000fe40008000000 */
[----:B------:R-:W1:Y:S01]  /*0e40*/  LDC.64 R8, c[0x0][0x380] ;  /* 0x0000e000ff087b82 */ /* 0x000e620000000a00 */
[----:B0-----:R-:W-:-:S06]  /*0e50*/  IMAD.WIDE R6, R11, 0x4, R6 ;  /* 0x000000040b067825 */ /* 0x001fcc00078e0206 */
[----:B------:R-:W2:Y:S01]  /*0e60*/  LDG.E R7, desc[UR16][R6.64] ;  /* 0x0000001006077981 */ /* 0x000ea2000c1e1900 */
[----:B-1----:R-:W-:-:S06]  /*0e70*/  IMAD.WIDE R8, R13, 0x4, R8 ;  /* 0x000000040d087825 */ /* 0x002fcc00078e0208 */
[----:B------:R-:W2:Y:S02]  /*0e80*/  LDG.E R8, desc[UR16][R8.64] ;  /* 0x0000001008087981 */ /* 0x000ea4000c1e1900 */
[----:B--2---:R-:W-:-:S07]  /*0e90*/  FFMA R2, R7, R8, R2 ;  /* 0x0000000807027223 */ /* 0x004fce0000000002 */
.L_x_13:
[----:B------:R-:W-:Y:S05]  /*0ea0*/  BSYNC.RECONVERGENT B0 ;  /* 0x0000000000007941 */ /* 0x000fea0003800200 */
.L_x_10:
[----:B------:R-:W-:Y:S05]  /*0eb0*/  BRA.U UP0, `(.L_x_14) ;  /* 0xfffffff500287547 */ /* 0x000fea000b83ffff */
[----:B------:R-:W0:Y:S01]  /*0ec0*/  LDCU UR5, c[0x0][0x3a8] ;  /* 0x00007500ff0577ac */ /* 0x000e220008000800 */
[----:B------:R-:W-:-:S04]  /*0ed0*/  UIADD3 UR4, UPT, UPT, UR4, 0x1, URZ ;  /* 0x0000000104047890 */ /* 0x000fc8000fffe0ff */
[----:B0-----:R-:W-:-:S09]  /*0ee0*/  UISETP.NE.AND UP0, UPT, UR4, UR5, UPT ;  /* 0x000000050400728c */ /* 0x001fd2000bf05270 */
[----:B------:R-:W-:Y:S05]  /*0ef0*/  BRA.U UP0, `(.L_x_15) ;  /* 0xfffffff500047547 */ /* 0x000fea000b83ffff */
.L_x_7:
[----:B------:R-:W0:Y:S01]  /*0f00*/  LDCU UR5, c[0x0][0x39c] ;  /* 0x00007380ff0577ac */ /* 0x000e220008000800 */
[----:B------:R-:W1:Y:S01]  /*0f10*/  LDC.64 R8, c[0x0][0x3a0] ;  /* 0x0000e800ff087b82 */ /* 0x000e620000000a00 */
[----:B------:R-:W-:-:S07]  /*0f20*/  IMAD R5, R0, UR15, R5 ;  /* 0x0000000f00057c24 */ /* 0x000fce000f8e0205 */
[----:B------:R-:W2:Y:S01]  /*0f30*/  LDC.64 R6, c[0x0][0x390] ;  /* 0x0000e400ff067b82 */ /* 0x000ea20000000a00 */
[----:B0-----:R-:W-:-:S06]  /*0f40*/  UIMAD UR5, UR14, UR5, URZ ;  /* 0x000000050e0572a4 */ /* 0x001fcc000f8e02ff */
[----:B-1----:R-:W-:-:S04]  /*0f50*/  IMAD R0, R8, UR5, R3 ;  /* 0x0000000508007c24 */ /* 0x002fc8000f8e0203 */
[----:B------:R-:W-:-:S04]  /*0f60*/  IMAD R5, R0, R9, R5 ;  /* 0x0000000900057224 */ /* 0x000fc800078e0205 */
[----:B--2---:R-:W-:-:S05]  /*0f70*/  IMAD.WIDE R4, R5, 0x4, R6 ;  /* 0x0000000405047825 */ /* 0x004fca00078e0206 */
[----:B------:R-:W-:Y:S01]  /*0f80*/  STG.E desc[UR16][R4.64], R2 ;  /* 0x0000000204007986 */ /* 0x000fe2000c101910 */
[----:B------:R-:W-:Y:S05]  /*0f90*/  EXIT ;  /* 0x000000000000794d */ /* 0x000fea0003800000 */
.L_x_16:
        /* <DEDUP_REMOVED lines=14> */
.L_x_109:


//--------------------- .text._Z27conv2d_backward_bias_kernelPKfPfiiii --------------------------
	.section	.text._Z27conv2d_backward_bias_kernelPKfPfiiii,"ax",@progbits
	.align	128
        .global         _Z27conv2d_backward_bias_kernelPKfPfiiii
        .type           _Z27conv2d_backward_bias_kernelPKfPfiiii,@function
        .size           _Z27conv2d_backward_bias_kernelPKfPfiiii,(.L_x_104 - _Z27conv2d_backward_bias_kernelPKfPfiiii)
        .other          _Z27conv2d_backward_bias_kernelPKfPfiiii,@"STO_CUDA_ENTRY STV_DEFAULT"
_Z27conv2d_backward_bias_kernelPKfPfiiii:
.text._Z27conv2d_backward_bias_kernelPKfPfiiii:
[----:B------:R-:W-:Y:S01]  /*0000*/  LDC R1, c[0x0][0x37c] ;  /* 0x0000df00ff017b82 */ /* 0x000fe20000000800 */
[----:B------:R-:W0:Y:S07]  /*0010*/  S2R R3, SR_TID.X ;  /* 0x0000000000037919 */ /* 0x000e2e0000002100 */
[----:B------:R-:W0:Y:S01]  /*0020*/  S2UR UR4, SR_CTAID.X ;  /* 0x00000000000479c3 */ /* 0x000e220000002500 */
[----:B------:R-:W1:Y:S07]  /*0030*/  LDCU UR5, c[0x0][0x394] ;  /* 0x00007280ff0577ac */ /* 0x000e6e0008000800 */
[----:B------:R-:W0:Y:S02]  /*0040*/  LDC R4, c[0x0][0x360] ;  /* 0x0000d800ff047b82 */ /* 0x000e240000000800 */
[----:B0-----:R-:W-:-:S05]  /*0050*/  IMAD R4, R4, UR4, R3 ;  /* 0x0000000404047c24 */ /* 0x001fca000f8e0203 */
[----:B-1----:R-:W-:-:S13]  /*0060*/  ISETP.GE.AND P0, PT, R4, UR5, PT ;  /* 0x0000000504007c0c */ /* 0x002fda000bf06270 */
[----:B------:R-:W-:Y:S05]  /*0070*/  @P0 EXIT ;  /* 0x000000000000094d */ /* 0x000fea0003800000 */
[----:B------:R-:W0:Y:S01]  /*0080*/  LDC.64 R6, c[0x0][0x398] ;  /* 0x0000e600ff067b82 */ /* 0x000e220000000a00 */
[----:B------:R-:W0:Y:S01]  /*0090*/  LDCU UR4, c[0x0][0x390] ;  /* 0x00007200ff0477ac */ /* 0x000e220008000800 */
[----:B------:R-:W-:Y:S01]  /*00a0*/  IMAD.MOV.U32 R9, RZ, RZ, RZ ;  /* 0x000000ffff097224 */ /* 0x000fe200078e00ff */
[----:B------:R-:W1:Y:S01]  /*00b0*/  LDCU.64 UR8, c[0x0][0x358] ;  /* 0x00006b00ff0877ac */ /* 0x000e620008000a00 */
[----:B0-----:R-:W-:-:S04]  /*00c0*/  VIMNMX3 R0, R6, UR4, R7, PT ;  /* 0x0000000406007c0f */ /* 0x001fc8000b800107 */
[----:B------:R-:W-:-:S13]  /*00d0*/  ISETP.GE.AND P0, PT, R0, 0x1, PT ;  /* 0x000000010000780c */ /* 0x000fda0003f06270 */
[----:B-1----:R-:W-:Y:S05]  /*00e0*/  @!P0 BRA `(.L_x_17) ;  /* 0x0000000400ec8947 */ /* 0x002fea0003800000 */
[----:B------:R-:W0:Y:S01]  /*00f0*/  LDCU.64 UR6, c[0x0][0x380] ;  /* 0x00007000ff0677ac */ /* 0x000e220008000a00 */
[C---:B------:R-:W-:Y:S01]  /*0100*/  LOP3.LUT R26, R7.reuse, 0xf, RZ, 0xc0, !PT ;  /* 0x0000000f071a7812 */ /* 0x040fe200078ec0ff */
[----:B------:R-:W-:Y:S01]  /*0110*/  IMAD.MOV.U32 R9, RZ, RZ, RZ ;  /* 0x000000ffff097224 */ /* 0x000fe200078e00ff */
[C---:B------:R-:W-:Y:S01]  /*0120*/  LOP3.LUT R25, R7.reuse, 0x7, RZ, 0xc0, !PT ;  /* 0x0000000707197812 */ /* 0x040fe200078ec0ff */
[----:B------:R-:W-:Y:S01]  /*0130*/  UMOV UR4, URZ ;  /* 0x000000ff00047c82 */ /* 0x000fe20008000000 */
[----:B------:R-:W-:Y:S01]  /*0140*/  LOP3.LUT R8, R7, 0x7ffffff0, RZ, 0xc0, !PT ;  /* 0x7ffffff007087812 */ /* 0x000fe200078ec0ff */
[----:B------:R-:W-:Y:S01]  /*0150*/  VIADD R0, R26, 0xffffffff ;  /* 0xffffffff1a007836 */ /* 0x000fe20000000000 */
[----:B------:R-:W-:Y:S02]  /*0160*/  IADD3 R2, PT, PT, R25, -0x1, RZ ;  /* 0xffffffff19027810 */ /* 0x000fe40007ffe0ff */
[----:B------:R-:W-:Y:S01]  /*0170*/  LOP3.LUT R7, R7, 0x3, RZ, 0xc0, !PT ;  /* 0x0000000307077812 */ /* 0x000fe200078ec0ff */
[----:B------:R-:W-:Y:S01]  /*0180*/  IMAD.MOV R6, RZ, RZ, -R8 ;  /* 0x000000ffff067224 */ /* 0x000fe200078e0a08 */
[----:B------:R-:W-:-:S02]  /*0190*/  ISETP.GE.U32.AND P0, PT, R0, 0x7, PT ;  /* 0x000000070000780c */ /* 0x000fc40003f06070 */
[----:B------:R-:W-:Y:S01]  /*01a0*/  ISETP.GE.U32.AND P1, PT, R2, 0x3, PT ;  /* 0x000000030200780c */ /* 0x000fe20003f26070 */
[----:B0-----:R-:W-:-:S04]  /*01b0*/  UIADD3 UR6, UP0, UPT, UR6, 0x20, URZ ;  /* 0x0000002006067890 */ /* 0x001fc8000ff1e0ff */
[----:B------:R-:W-:-:S12]  /*01c0*/  UIADD3.X UR7, UPT, UPT, URZ, UR7, URZ, UP0, !UPT ;  /* 0x00000007ff077290 */ /* 0x000fd800087fe4ff */
.L_x_24:
[----:B------:R-:W0:Y:S01]  /*01d0*/  LDC.64 R2, c[0x0][0x390] ;  /* 0x0000e400ff027b82 */ /* 0x000e220000000a00 */
[----:B------:R-:W-:Y:S01]  /*01e0*/  UMOV UR5, URZ ;  /* 0x000000ff00057c82 */ /* 0x000fe20008000000 */
[----:B0-----:R-:W-:Y:S01]  /*01f0*/  IMAD R5, R3, UR4, R4 ;  /* 0x0000000403057c24 */ /* 0x001fe2000f8e0204 */
[----:B------:R-:W-:-:S06]  /*0200*/  UIADD3 UR4, UPT, UPT, UR4, 0x1, URZ ;  /* 0x0000000104047890 */ /* 0x000fcc000fffe0ff */
[----:B------:R-:W-:-:S13]  /*0210*/  ISETP.NE.AND P2, PT, R2, UR4, PT ;  /* 0x0000000402007c0c */ /* 0x000fda000bf45270 */
.L_x_23:
[----:B------:R-:W0:Y:S01]  /*0220*/  LDC.64 R2, c[0x0][0x398] ;  /* 0x0000e600ff027b82 */ /* 0x000e220000000a00 */
[----:B------:R-:W-:Y:S01]  /*0230*/  HFMA2 R11, -RZ, RZ, 0, 0 ;  /* 0x00000000ff0b7431 */ /* 0x000fe200000001ff */
[----:B0-----:R-:W-:Y:S01]  /*0240*/  ISETP.GE.U32.AND P4, PT, R3, 0x10, PT ;  /* 0x000000100300780c */ /* 0x001fe20003f86070 */
[----:B------:R-:W-:Y:S01]  /*0250*/  IMAD R0, R5, R2, UR5 ;  /* 0x0000000505007e24 */ /* 0x000fe2000f8e0202 */
[----:B------:R-:W-:-:S03]  /*0260*/  UIADD3 UR5, UPT, UPT, UR5, 0x1, URZ ;  /* 0x0000000105057890 */ /* 0x000fc6000fffe0ff */
[----:B------:R-:W-:-:S03]  /*0270*/  IMAD R0, R0, R3, RZ ;  /* 0x0000000300007224 */ /* 0x000fc600078e02ff */
[----:B------:R-:W-:-:S05]  /*0280*/  ISETP.NE.AND P3, PT, R2, UR5, PT ;  /* 0x0000000502007c0c */ /* 0x000fca000bf65270 */
[----:B------:R-:W-:Y:S08]  /*0290*/  @!P4 BRA `(.L_x_18) ;  /* 0x0000000000a8c947 */ /* 0x000ff00003800000 */
[----:B------:R-:W-:Y:S02]  /*02a0*/  IMAD.MOV.U32 R10, RZ, RZ, R0 ;  /* 0x000000ffff0a7224 */ /* 0x000fe400078e0000 */
[----:B------:R-:W-:-:S07]  /*02b0*/  IMAD.MOV.U32 R11, RZ, RZ, R6 ;  /* 0x000000ffff0b7224 */ /* 0x000fce00078e0006 */
.L_x_19:
[----:B------:R-:W-:Y:S01]  /*02c0*/  MOV R2, UR6 ;  /* 0x0000000600027c02 */ /* 0x000fe20008000f00 */
[----:B------:R-:W-:-:S04]  /*02d0*/  IMAD.U32 R3, RZ, RZ, UR7 ;  /* 0x00000007ff037e24 */ /* 0x000fc8000f8e00ff */
[----:B------:R-:W-:-:S05]  /*02e0*/  IMAD.WIDE R2, R10, 0x4, R2 ;  /* 0x000000040a027825 */ /* 0x000fca00078e0202 */
[----:B------:R-:W2:Y:S04]  /*02f0*/  LDG.E R24, desc[UR8][R2.64+-0x20] ;  /* 0xffffe00802187981 */ /* 0x000ea8000c1e1900 */
[----:B------:R-:W3:Y:S04]  /*0300*/  LDG.E R23, desc[UR8][R2.64+-0x1c] ;  /* 0xffffe40802177981 */ /* 0x000ee8000c1e1900 */
[----:B------:R-:W4:Y:S04]  /*0310*/  LDG.E R12, desc[UR8][R2.64+-0x18] ;  /* 0xffffe808020c7981 */ /* 0x000f28000c1e1900 */
[----:B------:R-:W5:Y:S04]  /*0320*/  LDG.E R13, desc[UR8][R2.64+-0x14] ;  /* 0xffffec08020d7981 */ /* 0x000f68000c1e1900 */
        /* <DEDUP_REMOVED lines=8> */
[----:B------:R-:W5:Y:S01]  /*03b0*/  LDG.E R22, desc[UR8][R2.64+0x10] ;  /* 0x0000100802167981 */ /* 0x000f62000c1e1900 */
[----:B--2---:R-:W-:-:S03]  /*03c0*/  FADD R24, R24, R9 ;  /* 0x0000000918187221 */ /* 0x004fc60000000000 */
[----:B------:R-:W2:Y:S01]  /*03d0*/  LDG.E R9, desc[UR8][R2.64+0x14] ;  /* 0x0000140802097981 */ /* 0x000ea2000c1e1900 */
[----:B---3--:R-:W-:-:S03]  /*03e0*/  FADD R27, R24, R23 ;  /* 0x00000017181b7221 */ /* 0x008fc60000000000 */
[----:B------:R-:W3:Y:S04]  /*03f0*/  LDG.E R23, desc[UR8][R2.64+0x18] ;  /* 0x0000180802177981 */ /* 0x000ee8000c1e1900 */
[----:B------:R-:W3:Y:S01]  /*0400*/  LDG.E R24, desc[UR8][R2.64+0x1c] ;  /* 0x00001c0802187981 */ /* 0x000ee2000c1e1900 */
[----:B----4-:R-:W-:Y:S01]  /*0410*/  FADD R12, R27, R12 ;  /* 0x0000000c1b0c7221 */ /* 0x010fe20000000000 */
[----:B------:R-:W-:Y:S01]  /*0420*/  VIADD R11, R11, 0x10 ;  /* 0x000000100b0b7836 */ /* 0x000fe20000000000 */
[----:B------:R-:W-:Y:S02]  /*0430*/  IADD3 R10, PT, PT, R10, 0x10, RZ ;  /* 0x000000100a0a7810 */ /* 0x000fe40007ffe0ff */
[----:B-----5:R-:W-:Y:S02]  /*0440*/  FADD R13, R12, R13 ;  /* 0x0000000d0c0d7221 */ /* 0x020fe40000000000 */
[----:B------:R-:W-:-:S02]  /*0450*/  ISETP.NE.AND P4, PT, R11, RZ, PT ;  /* 0x000000ff0b00720c */ /* 0x000fc40003f85270 */
[----:B------:R-:W-:-:S04]  /*0460*/  FADD R14, R13, R14 ;  /* 0x0000000e0d0e7221 */ /* 0x000fc80000000000 */
        /* <DEDUP_REMOVED lines=8> */
[----:B--2---:R-:W-:-:S04]  /*04f0*/  FADD R22, R22, R9 ;  /* 0x0000000916167221 */ /* 0x004fc80000000000 */
[----:B---3--:R-:W-:-:S04]  /*0500*/  FADD R23, R22, R23 ;  /* 0x0000001716177221 */ /* 0x008fc80000000000 */
[----:B------:R-:W-:Y:S01]  /*0510*/  FADD R9, R23, R24 ;  /* 0x0000001817097221 */ /* 0x000fe20000000000 */
[----:B------:R-:W-:Y:S06]  /*0520*/  @P4 BRA `(.L_x_19) ;  /* 0xfffffffc00644947 */ /* 0x000fec000383ffff */
[----:B------:R-:W-:-:S07]  /*0530*/  IMAD.MOV.U32 R11, RZ, RZ, R8 ;  /* 0x000000ffff0b7224 */ /* 0x000fce00078e0008 */
.L_x_18:
[----:B------:R-:W-:-:S13]  /*0540*/  ISETP.NE.AND P4, PT, R26, RZ, PT ;  /* 0x000000ff1a00720c */ /* 0x000fda0003f85270 */
[----:B------:R-:W-:Y:S05]  /*0550*/  @!P4 BRA `(.L_x_20) ;  /* 0x0000000000c8c947 */ /* 0x000fea0003800000 */
[----:B------:R-:W-:Y:S01]  /*0560*/  ISETP.NE.AND P4, PT, R25, RZ, PT ;  /* 0x000000ff1900720c */ /* 0x000fe20003f85270 */
[----:B------:R-:W-:-:S12]  /*0570*/  @!P0 BRA `(.L_x_21) ;  /* 0x0000000000508947 */ /* 0x000fd80003800000 */
[----:B------:R-:W0:Y:S01]  /*0580*/  LDC.64 R2, c[0x0][0x380] ;  /* 0x0000e000ff027b82 */ /* 0x000e220000000a00 */
[----:B------:R-:W-:-:S04]  /*0590*/  IMAD.IADD R13, R0, 0x1, R11 ;  /* 0x00000001000d7824 */ /* 0x000fc800078e020b */
[----:B0-----:R-:W-:-:S05]  /*05a0*/  IMAD.WIDE R2, R13, 0x4, R2 ;  /* 0x000000040d027825 */ /* 0x001fca00078e0202 */
[----:B------:R-:W2:Y:S04]  /*05b0*/  LDG.E R10, desc[UR8][R2.64] ;  /* 0x00000008020a7981 */ /* 0x000ea8000c1e1900 */
[----:B------:R-:W3:Y:S04]  /*05c0*/  LDG.E R13, desc[UR8][R2.64+0x4] ;  /* 0x00000408020d7981 */ /* 0x000ee8000c1e1900 */
[----:B------:R-:W4:Y:S04]  /*05d0*/  LDG.E R15, desc[UR8][R2.64+0x8] ;  /* 0x00000808020f7981 */ /* 0x000f28000c1e1900 */
[----:B------:R-:W5:Y:S04]  /*05e0*/  LDG.E R17, desc[UR8][R2.64+0xc] ;  /* 0x00000c0802117981 */ /* 0x000f68000c1e1900 */
[----:B------:R-:W5:Y:S04]  /*05f0*/  LDG.E R19, desc[UR8][R2.64+0x10] ;  /* 0x0000100802137981 */ /* 0x000f68000c1e1900 */
[----:B------:R-:W5:Y:S04]  /*0600*/  LDG.E R21, desc[UR8][R2.64+0x14] ;  /* 0x0000140802157981 */ /* 0x000f68000c1e1900 */
[----:B------:R-:W5:Y:S04]  /*0610*/  LDG.E R23, desc[UR8][R2.64+0x18] ;  /* 0x0000180802177981 */ /* 0x000f68000c1e1900 */
[----:B------:R-:W5:Y:S01]  /*0620*/  LDG.E R27, desc[UR8][R2.64+0x1c] ;  /* 0x00001c08021b7981 */ /* 0x000f62000c1e1900 */
[----:B------:R-:W-:Y:S01]  /*0630*/  IADD3 R11, PT, PT, R11, 0x8, RZ ;  /* 0x000000080b0b7810 */ /* 0x000fe20007ffe0ff */
[----:B--2---:R-:W-:-:S04]  /*0640*/  FADD R10, R9, R10 ;  /* 0x0000000a090a7221 */ /* 0x004fc80000000000 */
[----:B---3--:R-:W-:-:S04]  /*0650*/  FADD R10, R10, R13 ;  /* 0x0000000d0a0a7221 */ /* 0x008fc80000000000 */
[----:B----4-:R-:W-:-:S04]  /*0660*/  FADD R10, R10, R15 ;  /* 0x0000000f0a0a7221 */ /* 0x010fc80000000000 */
[----:B-----5:R-:W-:-:S04]  /*0670*/  FADD R10, R10, R17 ;  /* 0x000000110a0a7221 */ /* 0x020fc80000000000 */
[----:B------:R-:W-:-:S04]  /*0680*/  FADD R10, R10, R19 ;  /* 0x000000130a0a7221 */ /* 0x000fc80000000000 */
[----:B------:R-:W-:-:S04]  /*0690*/  FADD R10, R10, R21 ;  /* 0x000000150a0a7221 */ /* 0x000fc80000000000 */
[----:B------:R-:W-:-:S04]  /*06a0*/  FADD R10, R10, R23 ;  /* 0x000000170a0a7221 */ /* 0x000fc80000000000 */
[----:B------:R-:W-:-:S07]  /*06b0*/  FADD R9, R10, R27 ;  /* 0x0000001b0a097221 */ /* 0x000fce0000000000 */
.L_x_21:
        /* <DEDUP_REMOVED lines=9> */
[----:B------:R-:W5:Y:S01]  /*0750*/  LDG.E R17, desc[UR8][R2.64+0xc] ;  /* 0x00000c0802117981 */ /* 0x000f62000c1e1900 */
[----:B------:R-:W-:Y:S01]  /*0760*/  IADD3 R11, PT, PT, R11, 0x4, RZ ;  /* 0x000000040b0b7810 */ /* 0x000fe20007ffe0ff */
[----:B--2---:R-:W-:-:S04]  /*0770*/  FADD R10, R9, R10 ;  /* 0x0000000a090a7221 */ /* 0x004fc80000000000 */
[----:B---3--:R-:W-:-:S04]  /*0780*/  FADD R10, R10, R13 ;  /* 0x0000000d0a0a7221 */ /* 0x008fc80000000000 */
[----:B----4-:R-:W-:-:S04]  /*0790*/  FADD R10, R10, R15 ;  /* 0x0000000f0a0a7221 */ /* 0x010fc80000000000 */
[----:B-----5:R-:W-:-:S07]  /*07a0*/  FADD R9, R10, R17 ;  /* 0x000000110a097221 */ /* 0x020fce0000000000 */
.L_x_22:
[----:B------:R-:W-:Y:S05]  /*07b0*/  @!P4 BRA `(.L_x_20) ;  /* 0x000000000030c947 */ /* 0x000fea0003800000 */
[----:B------:R-:W0:Y:S01]  /*07c0*/  LDC.64 R2, c[0x0][0x380] ;  /* 0x0000e000ff027b82 */ /* 0x000e220000000a00 */
[----:B------:R-:W-:-:S04]  /*07d0*/  IMAD.IADD R11, R0, 0x1, R11 ;  /* 0x00000001000b7824 */ /* 0x000fc800078e020b */
[----:B0-----:R-:W-:-:S05]  /*07e0*/  IMAD.WIDE R2, R11, 0x4, R2 ;  /* 0x000000040b027825 */ /* 0x001fca00078e0202 */
[----:B------:R-:W2:Y:S01]  /*07f0*/  LDG.E R0, desc[UR8][R2.64] ;  /* 0x0000000802007981 */ /* 0x000ea2000c1e1900 */
[----:B------:R-:W-:Y:S01]  /*0800*/  ISETP.NE.AND P4, PT, R7, 0x1, PT ;  /* 0x000000010700780c */ /* 0x000fe20003f85270 */
[----:B--2---:R-:W-:-:S12]  /*0810*/  FADD R9, R9, R0 ;  /* 0x0000000009097221 */ /* 0x004fd80000000000 */
[----:B------:R-:W-:Y:S05]  /*0820*/  @!P4 BRA `(.L_x_20) ;  /* 0x000000000014c947 */ /* 0x000fea0003800000 */
[----:B------:R-:W-:Y:S01]  /*0830*/  ISETP.NE.AND P4, PT, R7, 0x2, PT ;  /* 0x000000020700780c */ /* 0x000fe20003f85270 */
[----:B------:R-:W2:-:S12]  /*0840*/  LDG.E R0, desc[UR8][R2.64+0x4] ;  /* 0x0000040802007981 */ /* 0x000e98000c1e1900 */
[----:B------:R-:W3:Y:S01]  /*0850*/  @P4 LDG.E R10, desc[UR8][R2.64+0x8] ;  /* 0x00000808020a4981 */ /* 0x000ee2000c1e1900 */
[----:B--2---:R-:W-:-:S04]  /*0860*/  FADD R9, R9, R0 ;  /* 0x0000000009097221 */ /* 0x004fc80000000000 */
[----:B---3--:R-:W-:-:S07]  /*0870*/  @P4 FADD R9, R9, R10 ;  /* 0x0000000a09094221 */ /* 0x008fce0000000000 */
.L_x_20:
[----:B------:R-:W-:Y:S05]  /*0880*/  @P3 BRA `(.L_x_23) ;  /* 0xfffffff800643947 */ /* 0x000fea000383ffff */
[----:B------:R-:W-:Y:S05]  /*0890*/  @P2 BRA `(.L_x_24) ;  /* 0xfffffff8004c2947 */ /* 0x000fea000383ffff */
.L_x_17:
[----:B------:R-:W0:Y:S01]  /*08a0*/  LDCU UR4, c[0x0][0x390] ;  /* 0x00007200ff0477ac */ /* 0x000e220008000800 */
[----:B------:R-:W-:Y:S01]  /*08b0*/  BSSY.RECONVERGENT B0, `(.L_x_25) ;  /* 0x000000e000007945 */ /* 0x000fe20003800200 */
[----:B0-----:R-:W-:-:S04]  /*08c0*/  I2FP.F32.S32 R6, UR4 ;  /* 0x0000000400067c45 */ /* 0x001fc80008201400 */
[----:B------:R-:W0:Y:S08]  /*08d0*/  MUFU.RCP R3, R6 ;  /* 0x0000000600037308 */ /* 0x000e300000001000 */
[----:B------:R-:W1:Y:S01]  /*08e0*/  FCHK P0, R9, R6 ;  /* 0x0000000609007302 */ /* 0x000e620000000000 */
[----:B0-----:R-:W-:-:S04]  /*08f0*/  FFMA R0, -R6, R3, 1 ;  /* 0x3f80000006007423 */ /* 0x001fc80000000103 */
[----:B------:R-:W-:-:S04]  /*0900*/  FFMA R0, R3, R0, R3 ;  /* 0x0000000003007223 */ /* 0x000fc80000000003 */
[----:B------:R-:W-:-:S04]  /*0910*/  FFMA R3, R0, R9, RZ ;  /* 0x0000000900037223 */ /* 0x000fc800000000ff */
[----:B------:R-:W-:-:S04]  /*0920*/  FFMA R2, -R6, R3, R9 ;  /* 0x0000000306027223 */ /* 0x000fc80000000109 */
[----:B------:R-:W-:Y:S01]  /*0930*/  FFMA R7, R0, R2, R3 ;  /* 0x0000000200077223 */ /* 0x000fe20000000003 */
[----:B-1----:R-:W-:Y:S06]  /*0940*/  @!P0 BRA `(.L_x_26) ;  /* 0x0000000000108947 */ /* 0x002fec0003800000 */
[----:B------:R-:W-:Y:S02]  /*0950*/  MOV R3, R9 ;  /* 0x0000000900037202 */ /* 0x000fe40000000f00 */
[----:B------:R-:W-:-:S07]  /*0960*/  MOV R2, 0x980 ;  /* 0x0000098000027802 */ /* 0x000fce0000000f00 */
[----:B------:R-:W-:Y:S05]  /*0970*/  CALL.REL.NOINC `($__internal_0_$__cuda_sm3x_div_rn_noftz_f32_slowpath) ;  /* 0x0000000000187944 */ /* 0x000fea0003c00000 */
[----:B------:R-:W-:-:S07]  /*0980*/  IMAD.MOV.U32 R7, RZ, RZ, R0 ;  /* 0x000000ffff077224 */ /* 0x000fce00078e0000 */
.L_x_26:
[----:B------:R-:W-:Y:S05]  /*0990*/  BSYNC.RECONVERGENT B0 ;  /* 0x0000000000007941 */ /* 0x000fea0003800200 */
.L_x_25:
[----:B------:R-:W0:Y:S02]  /*09a0*/  LDC.64 R2, c[0x0][0x388] ;  /* 0x0000e200ff027b82 */ /* 0x000e240000000a00 */
[----:B0-----:R-:W-:-:S05]  /*09b0*/  IMAD.WIDE R4, R4, 0x4, R2 ;  /* 0x0000000404047825 */ /* 0x001fca00078e0202 */
[----:B------:R-:W-:Y:S01]  /*09c0*/  STG.E desc[UR8][R4.64], R7 ;  /* 0x0000000704007986 */ /* 0x000fe2000c101908 */
[----:B------:R-:W-:Y:S05]  /*09d0*/  EXIT ;  /* 0x000000000000794d */ /* 0x000fea0003800000 */
        .weak           $__internal_0_$__cuda_sm3x_div_rn_noftz_f32_slowpath
        .type           $__internal_0_$__cuda_sm3x_div_rn_noftz_f32_slowpath,@function
        .size           $__internal_0_$__cuda_sm3x_div_rn_noftz_f32_slowpath,(.L_x_104 - $__internal_0_$__cuda_sm3x_div_rn_noftz_f32_slowpath)
$__internal_0_$__cuda_sm3x_div_rn_noftz_f32_slowpath:
[----:B------:R-:W-:Y:S01]  /*09e0*/  SHF.R.U32.HI R5, RZ, 0x17, R6 ;  /* 0x00000017ff057819 */ /* 0x000fe20000011606 */
[----:B------:R-:W-:Y:S01]  /*09f0*/  BSSY.RECONVERGENT B1, `(.L_x_27) ;  /* 0x0000063000017945 */ /* 0x000fe20003800200 */
[----:B------:R-:W-:Y:S02]  /*0a00*/  SHF.R.U32.HI R0, RZ, 0x17, R3 ;  /* 0x00000017ff007819 */ /* 0x000fe40000011603 */
[----:B------:R-:W-:Y:S02]  /*0a10*/  LOP3.LUT R5, R5, 0xff, RZ, 0xc0, !PT ;  /* 0x000000ff05057812 */ /* 0x000fe400078ec0ff */
[----:B------:R-:W-:Y:S02]  /*0a20*/  LOP3.LUT R10, R0, 0xff, RZ, 0xc0, !PT ;  /* 0x000000ff000a7812 */ /* 0x000fe400078ec0ff */
[----:B------:R-:W-:-:S03]  /*0a30*/  IADD3 R8, PT, PT, R5, -0x1, RZ ;  /* 0xffffffff05087810 */ /* 0x000fc60007ffe0ff */
[----:B------:R-:W-:Y:S01]  /*0a40*/  VIADD R9, R10, 0xffffffff ;  /* 0xffffffff0a097836 */ /* 0x000fe20000000000 */
[----:B------:R-:W-:-:S04]  /*0a50*/  ISETP.GT.U32.AND P0, PT, R8, 0xfd, PT ;  /* 0x000000fd0800780c */ /* 0x000fc80003f04070 */
[----:B------:R-:W-:-:S13]  /*0a60*/  ISETP.GT.U32.OR P0, PT, R9, 0xfd, P0 ;  /* 0x000000fd0900780c */ /* 0x000fda0000704470 */
[----:B------:R-:W-:Y:S01]  /*0a70*/  @!P0 MOV R7, RZ ;  /* 0x000000ff00078202 */ /* 0x000fe20000000f00 */
[----:B------:R-:W-:Y:S06]  /*0a80*/  @!P0 BRA `(.L_x_28) ;  /* 0x0000000000608947 */ /* 0x000fec0003800000 */
[----:B------:R-:W-:Y:S01]  /*0a90*/  FSETP.GTU.FTZ.AND P0, PT, |R3|, +INF , PT ;  /* 0x7f8000000300780b */ /* 0x000fe20003f1c200 */
[----:B------:R-:W-:Y:S01]  /*0aa0*/  IMAD.MOV.U32 R0, RZ, RZ, R6 ;  /* 0x000000ffff007224 */ /* 0x000fe200078e0006 */
[----:B------:R-:W-:-:S04]  /*0ab0*/  FSETP.GTU.FTZ.AND P1, PT, |R6|, +INF , PT ;  /* 0x7f8000000600780b */ /* 0x000fc80003f3c200 */
[----:B------:R-:W-:-:S13]  /*0ac0*/  PLOP3.LUT P0, PT, P0, P1, PT, 0xf8, 0x8f ;  /* 0x00000000008f781c */ /* 0x000fda0000703f70 */
[----:B------:R-:W-:Y:S05]  /*0ad0*/  @P0 BRA `(.L_x_29) ;  /* 0x00000004004c0947 */ /* 0x000fea0003800000 */
[----:B------:R-:W-:-:S13]  /*0ae0*/  LOP3.LUT P0, RZ, R6, 0x7fffffff, R3, 0xc8, !PT ;  /* 0x7fffffff06ff7812 */ /* 0x000fda000780c803 */
[----:B------:R-:W-:Y:S05]  /*0af0*/  @!P0 BRA `(.L_x_30) ;  /* 0x00000004003c8947 */ /* 0x000fea0003800000 */
[C---:B------:R-:W-:Y:S02]  /*0b00*/  FSETP.NEU.FTZ.AND P2, PT, |R3|.reuse, +INF , PT ;  /* 0x7f8000000300780b */ /* 0x040fe40003f5d200 */
[----:B------:R-:W-:Y:S02]  /*0b10*/  FSETP.NEU.FTZ.AND P1, PT, |R0|, +INF , PT ;  /* 0x7f8000000000780b */ /* 0x000fe40003f3d200 */
[----:B------:R-:W-:-:S11]  /*0b20*/  FSETP.NEU.FTZ.AND P0, PT, |R3|, +INF , PT ;  /* 0x7f8000000300780b */ /* 0x000fd60003f1d200 */
[----:B------:R-:W-:Y:S05]  /*0b30*/  @!P1 BRA !P2, `(.L_x_30) ;  /* 0x00000004002c9947 */ /* 0x000fea0005000000 */
[----:B------:R-:W-:-:S04]  /*0b40*/  LOP3.LUT P2, RZ, R3, 0x7fffffff, RZ, 0xc0, !PT ;  /* 0x7fffffff03ff7812 */ /* 0x000fc8000784c0ff */
[----:B------:R-:W-:-:S13]  /*0b50*/  PLOP3.LUT P1, PT, P1, P2, PT, 0x2f, 0xf2 ;  /* 0x0000000000f2781c */ /* 0x000fda0000f24577 */
[----:B------:R-:W-:Y:S05]  /*0b60*/  @P1 BRA `(.L_x_31) ;  /* 0x0000000400181947 */ /* 0x000fea0003800000 */
[----:B------:R-:W-:-:S04]  /*0b70*/  LOP3.LUT P1, RZ, R6, 0x7fffffff, RZ, 0xc0, !PT ;  /* 0x7fffffff06ff7812 */ /* 0x000fc8000782c0ff */
[----:B------:R-:W-:-:S13]  /*0b80*/  PLOP3.LUT P0, PT, P0, P1, PT, 0x2f, 0xf2 ;  /* 0x0000000000f2781c */ /* 0x000fda0000702577 */
[----:B------:R-:W-:Y:S05]  /*0b90*/  @P0 BRA `(.L_x_32) ;  /* 0x0000000400000947 */ /* 0x000fea0003800000 */
[----:B------:R-:W-:Y:S02]  /*0ba0*/  ISETP.GE.AND P0, PT, R9, RZ, PT ;  /* 0x000000ff0900720c */ /* 0x000fe40003f06270 */
[----:B------:R-:W-:-:S11]  /*0bb0*/  ISETP.GE.AND P1, PT, R8, RZ, PT ;  /* 0x000000ff0800720c */ /* 0x000fd60003f26270 */
[----:B------:R-:W-:Y:S01]  /*0bc0*/  @P0 MOV R7, RZ ;  /* 0x000000ff00070202 */ /* 0x000fe20000000f00 */
[----:B------:R-:W-:Y:S02]  /*0bd0*/  @!P0 IMAD.MOV.U32 R7, RZ, RZ, -0x40 ;  /* 0xffffffc0ff078424 */ /* 0x000fe400078e00ff */
[----:B------:R-:W-:Y:S01]  /*0be0*/  @!P0 FFMA R3, R3, 1.84467440737095516160e+19, RZ ;  /* 0x5f80000003038823 */ /* 0x000fe200000000ff */
[----:B------:R-:W-:Y:S02]  /*0bf0*/  @!P1 FFMA R6, R0, 1.84467440737095516160e+19, RZ ;  /* 0x5f80000000069823 */ /* 0x000fe400000000ff */
[----:B------:R-:W-:-:S07]  /*0c00*/  @!P1 IADD3 R7, PT, PT, R7, 0x40, RZ ;  /* 0x0000004007079810 */ /* 0x000fce0007ffe0ff */
.L_x_28:
[----:B------:R-:W-:Y:S01]  /*0c10*/  LEA R9, R5, 0xc0800000, 0x17 ;  /* 0xc080000005097811 */ /* 0x000fe200078eb8ff */
[----:B------:R-:W-:Y:S04]  /*0c20*/  BSSY.RECONVERGENT B2, `(.L_x_33) ;  /* 0x0000036000027945 */ /* 0x000fe80003800200 */
[----:B------:R-:W-:Y:S01]  /*0c30*/  IMAD.IADD R9, R6, 0x1, -R9 ;  /* 0x0000000106097824 */ /* 0x000fe200078e0a09 */
[----:B------:R-:W-:-:S03]  /*0c40*/  IADD3 R6, PT, PT, R10, -0x7f, RZ ;  /* 0xffffff810a067810 */ /* 0x000fc60007ffe0ff */
[----:B------:R-:W0:Y:S01]  /*0c50*/  MUFU.RCP R8, R9 ;  /* 0x0000000900087308 */ /* 0x000e220000001000 */
[----:B------:R-:W-:Y:S01]  /*0c60*/  FADD.FTZ R11, -R9, -RZ ;  /* 0x800000ff090b7221 */ /* 0x000fe20000010100 */
[C---:B------:R-:W-:Y:S01]  /*0c70*/  IMAD R0, R6.reuse, -0x800000, R3 ;  /* 0xff80000006007824 */ /* 0x040fe200078e0203 */
[----:B------:R-:W-:-:S05]  /*0c80*/  IADD3 R6, PT, PT, R6, 0x7f, -R5 ;  /* 0x0000007f06067810 */ /* 0x000fca0007ffe805 */
[----:B------:R-:W-:Y:S02]  /*0c90*/  IMAD.IADD R6, R6, 0x1, R7 ;  /* 0x0000000106067824 */ /* 0x000fe400078e0207 */
[----:B0-----:R-:W-:-:S04]  /*0ca0*/  FFMA R13, R8, R11, 1 ;  /* 0x3f800000080d7423 */ /* 0x001fc8000000000b */
[----:B------:R-:W-:-:S04]  /*0cb0*/  FFMA R10, R8, R13, R8 ;  /* 0x0000000d080a7223 */ /* 0x000fc80000000008 */
[----:B------:R-:W-:-:S04]  /*0cc0*/  FFMA R3, R0, R10, RZ ;  /* 0x0000000a00037223 */ /* 0x000fc800000000ff */
[----:B------:R-:W-:-:S04]  /*0cd0*/  FFMA R8, R11, R3, R0 ;  /* 0x000000030b087223 */ /* 0x000fc80000000000 */
[----:B------:R-:W-:-:S04]  /*0ce0*/  FFMA R13, R10, R8, R3 ;  /* 0x000000080a0d7223 */ /* 0x000fc80000000003 */
[----:B------:R-:W-:-:S04]  /*0cf0*/  FFMA R8, R11, R13, R0 ;  /* 0x0000000d0b087223 */ /* 0x000fc80000000000 */
[----:B------:R-:W-:-:S05]  /*0d00*/  FFMA R0, R10, R8, R13 ;  /* 0x000000080a007223 */ /* 0x000fca000000000d */
[----:B------:R-:W-:-:S04]  /*0d10*/  SHF.R.U32.HI R3, RZ, 0x17, R0 ;  /* 0x00000017ff037819 */ /* 0x000fc80000011600 */
[----:B------:R-:W-:-:S04]  /*0d20*/  LOP3.LUT R3, R3, 0xff, RZ, 0xc0, !PT ;  /* 0x000000ff03037812 */ /* 0x000fc800078ec0ff */
[----:B------:R-:W-:-:S05]  /*0d30*/  IADD3 R7, PT, PT, R3, R6, RZ ;  /* 0x0000000603077210 */ /* 0x000fca0007ffe0ff */
[----:B------:R-:W-:-:S05]  /*0d40*/  VIADD R3, R7, 0xffffffff ;  /* 0xffffffff07037836 */ /* 0x000fca0000000000 */
[----:B------:R-:W-:-:S13]  /*0d50*/  ISETP.GE.U32.AND P0, PT, R3, 0xfe, PT ;  /* 0x000000fe0300780c */ /* 0x000fda0003f06070 */
[----:B------:R-:W-:Y:S05]  /*0d60*/  @!P0 BRA `(.L_x_34) ;  /* 0x0000000000808947 */ /* 0x000fea0003800000 */
[----:B------:R-:W-:-:S13]  /*0d70*/  ISETP.GT.AND P0, PT, R7, 0xfe, PT ;  /* 0x000000fe0700780c */ /* 0x000fda0003f04270 */
[----:B------:R-:W-:Y:S05]  /*0d80*/  @P0 BRA `(.L_x_35) ;  /* 0x00000000006c0947 */ /* 0x000fea0003800000 */
[----:B------:R-:W-:-:S13]  /*0d90*/  ISETP.GE.AND P0, PT, R7, 0x1, PT ;  /* 0x000000010700780c */ /* 0x000fda0003f06270 */
[----:B------:R-:W-:Y:S05]  /*0da0*/  @P0 BRA `(.L_x_36) ;  /* 0x0000000000740947 */ /* 0x000fea0003800000 */
[----:B------:R-:W-:Y:S02]  /*0db0*/  ISETP.GE.AND P0, PT, R7, -0x18, PT ;  /* 0xffffffe80700780c */ /* 0x000fe40003f06270 */
[----:B------:R-:W-:-:S11]  /*0dc0*/  LOP3.LUT R0, R0, 0x80000000, RZ, 0xc0, !PT ;  /* 0x8000000000007812 */ /* 0x000fd600078ec0ff */
[----:B------:R-:W-:Y:S05]  /*0dd0*/  @!P0 BRA `(.L_x_36) ;  /* 0x0000000000688947 */ /* 0x000fea0003800000 */
[CCC-:B------:R-:W-:Y:S01]  /*0de0*/  FFMA.RZ R3, R10.reuse, R8.reuse, R13.reuse ;  /* 0x000000080a037223 */ /* 0x1c0fe2000000c00d */
[CCC-:B------:R-:W-:Y:S01]  /*0df0*/  FFMA.RM R6, R10.reuse, R8.reuse, R13.reuse ;  /* 0x000000080a067223 */ /* 0x1c0fe2000000400d */
[C---:B------:R-:W-:Y:S02]  /*0e00*/  ISETP.NE.AND P2, PT, R7.reuse, RZ, PT ;  /* 0x000000ff0700720c */ /* 0x040fe40003f45270 */
[----:B------:R-:W-:Y:S02]  /*0e10*/  ISETP.NE.AND P1, PT, R7, RZ, PT ;  /* 0x000000ff0700720c */ /* 0x000fe40003f25270 */
[----:B------:R-:W-:Y:S01]  /*0e20*/  LOP3.LUT R5, R3, 0x7fffff, RZ, 0xc0, !PT ;  /* 0x007fffff03057812 */ /* 0x000fe200078ec0ff */
[----:B------:R-:W-:Y:S01]  /*0e30*/  FFMA.RP R3, R10, R8, R13 ;  /* 0x000000080a037223 */ /* 0x000fe2000000800d */
[----:B------:R-:W-:Y:S01]  /*0e40*/  IADD3 R8, PT, PT, R7, 0x20, RZ ;  /* 0x0000002007087810 */ /* 0x000fe20007ffe0ff */
[----:B------:R-:W-:Y:S01]  /*0e50*/  IMAD.MOV R7, RZ, RZ, -R7 ;  /* 0x000000ffff077224 */ /* 0x000fe200078e0a07 */
[----:B------:R-:W-:-:S02]  /*0e60*/  LOP3.LUT R5, R5, 0x800000, RZ, 0xfc, !PT ;  /* 0x0080000005057812 */ /* 0x000fc400078efcff */
[----:B------:R-:W-:Y:S02]  /*0e70*/  FSETP.NEU.FTZ.AND P0, PT, R3, R6, PT ;  /* 0x000000060300720b */ /* 0x000fe40003f1d000 */
[----:B------:R-:W-:Y:S02]  /*0e80*/  SHF.L.U32 R8, R5, R8, RZ ;  /* 0x0000000805087219 */ /* 0x000fe400000006ff */
[----:B------:R-:W-:Y:S02]  /*0e90*/  SEL R6, R7, RZ, P2 ;  /* 0x000000ff07067207 */ /* 0x000fe40001000000 */
[----:B------:R-:W-:Y:S02]  /*0ea0*/  ISETP.NE.AND P1, PT, R8, RZ, P1 ;  /* 0x000000ff0800720c */ /* 0x000fe40000f25270 */
[----:B------:R-:W-:Y:S02]  /*0eb0*/  SHF.R.U32.HI R6, RZ, R6, R5 ;  /* 0x00000006ff067219 */ /* 0x000fe40000011605 */
[----:B------:R-:W-:-:S02]  /*0ec0*/  PLOP3.LUT P0, PT, P0, P1, PT, 0xf8, 0x8f ;  /* 0x00000000008f781c */ /* 0x000fc40000703f70 */
[----:B------:R-:W-:Y:S02]  /*0ed0*/  SHF.R.U32.HI R8, RZ, 0x1, R6 ;  /* 0x00000001ff087819 */ /* 0x000fe40000011606 */
[----:B------:R-:W-:-:S04]  /*0ee0*/  SEL R3, RZ, 0x1, !P0 ;  /* 0x00000001ff037807 */ /* 0x000fc80004000000 */
[----:B------:R-:W-:-:S04]  /*0ef0*/  LOP3.LUT R3, R3, 0x1, R8, 0xf8, !PT ;  /* 0x0000000103037812 */ /* 0x000fc800078ef808 */
[----:B------:R-:W-:-:S04]  /*0f00*/  LOP3.LUT R3, R3, R6, RZ, 0xc0, !PT ;  /* 0x0000000603037212 */ /* 0x000fc800078ec0ff */
[----:B------:R-:W-:-:S04]  /*0f10*/  IADD3 R3, PT, PT, R8, R3, RZ ;  /* 0x0000000308037210 */ /* 0x000fc80007ffe0ff */
[----:B------:R-:W-:Y:S01]  /*0f20*/  LOP3.LUT R0, R3, R0, RZ, 0xfc, !PT ;  /* 0x0000000003007212 */ /* 0x000fe200078efcff */
[----:B------:R-:W-:Y:S06]  /*0f30*/  BRA `(.L_x_36) ;  /* 0x0000000000107947 */ /* 0x000fec0003800000 */
.L_x_35:
[----:B------:R-:W-:-:S04]  /*0f40*/  LOP3.LUT R0, R0, 0x80000000, RZ, 0xc0, !PT ;  /* 0x8000000000007812 */ /* 0x000fc800078ec0ff */
[----:B------:R-:W-:Y:S01]  /*0f50*/  LOP3.LUT R0, R0, 0x7f800000, RZ, 0xfc, !PT ;  /* 0x7f80000000007812 */ /* 0x000fe200078efcff */
[----:B------:R-:W-:Y:S06]  /*0f60*/  BRA `(.L_x_36) ;  /* 0x0000000000047947 */ /* 0x000fec0003800000 */
.L_x_34:
[----:B------:R-:W-:-:S07]  /*0f70*/  IMAD R0, R6, 0x800000, R0 ;  /* 0x0080000006007824 */ /* 0x000fce00078e0200 */
.L_x_36:
[----:B------:R-:W-:Y:S05]  /*0f80*/  BSYNC.RECONVERGENT B2 ;  /* 0x0000000000027941 */ /* 0x000fea0003800200 */
.L_x_33:
[----:B------:R-:W-:Y:S05]  /*0f90*/  BRA `(.L_x_37) ;  /* 0x0000000000207947 */ /* 0x000fea0003800000 */
.L_x_32:
[----:B------:R-:W-:-:S04]  /*0fa0*/  LOP3.LUT R0, R6, 0x80000000, R3, 0x48, !PT ;  /* 0x8000000006007812 */ /* 0x000fc800078e4803 */
[----:B------:R-:W-:Y:S01]  /*0fb0*/  LOP3.LUT R0, R0, 0x7f800000, RZ, 0xfc, !PT ;  /* 0x7f80000000007812 */ /* 0x000fe200078efcff */
[----:B------:R-:W-:Y:S06]  /*0fc0*/  BRA `(.L_x_37) ;  /* 0x0000000000147947 */ /* 0x000fec0003800000 */
.L_x_31:
[----:B------:R-:W-:Y:S01]  /*0fd0*/  LOP3.LUT R0, R6, 0x80000000, R3, 0x48, !PT ;  /* 0x8000000006007812 */ /* 0x000fe200078e4803 */
[----:B------:R-:W-:Y:S06]  /*0fe0*/  BRA `(.L_x_37) ;  /* 0x00000000000c7947 */ /* 0x000fec0003800000 */
.L_x_30:
[----:B------:R-:W0:Y:S01]  /*0ff0*/  MUFU.RSQ R0, -QNAN ;  /* 0xffc0000000007908 */ /* 0x000e220000001400 */
[----:B------:R-:W-:Y:S05]  /*1000*/  BRA `(.L_x_37) ;  /* 0x0000000000047947 */ /* 0x000fea0003800000 */
.L_x_29:
[----:B------:R-:W-:-:S07]  /*1010*/  FADD.FTZ R0, R3, R0 ;  /* 0x0000000003007221 */ /* 0x000fce0000010000 */
.L_x_37:
[----:B------:R-:W-:Y:S05]  /*1020*/  BSYNC.RECONVERGENT B1 ;  /* 0x0000000000017941 */ /* 0x000fea0003800200 */
.L_x_27:
[----:B------:R-:W-:-:S04]  /*1030*/  HFMA2 R3, -RZ, RZ, 0, 0 ;  /* 0x00000000ff037431 */ /* 0x000fc800000001ff */
[----:B0-----:R-:W-:Y:S05]  /*1040*/  RET.REL.NODEC R2 `(_Z27conv2d_backward_bias_kernelPKfPfiiii) ;  /* 0xffffffec02ec7950 */ /* 0x001fea0003c3ffff */
.L_x_38:
        /* <DEDUP_REMOVED lines=11> */
.L_x_104:


//--------------------- .text._Z30conv2d_backward_weights_kernelPKfS0_Pfiiiiiiii --------------------------
	.section	.text._Z30conv2d_backward_weights_kernelPKfS0_Pfiiiiiiii,"ax",@progbits
	.align	128
        .global         _Z30conv2d_backward_weights_kernelPKfS0_Pfiiiiiiii
        .type           _Z30conv2d_backward_weights_kernelPKfS0_Pfiiiiiiii,@function
        .size           _Z30conv2d_backward_weights_kernelPKfS0_Pfiiiiiiii,(.L_x_105 - _Z30conv2d_backward_weights_kernelPKfS0_Pfiiiiiiii)
        .other          _Z30conv2d_backward_weights_kernelPKfS0_Pfiiiiiiii,@"STO_CUDA_ENTRY STV_DEFAULT"
_Z30conv2d_backward_weights_kernelPKfS0_Pfiiiiiiii:
.text._Z30conv2d_backward_weights_kernelPKfS0_Pfiiiiiiii:
[----:B------:R-:W-:Y:S01]  /*0000*/  LDC R1, c[0x0][0x37c] ;  /* 0x0000df00ff017b82 */ /* 0x000fe20000000800 */
[----:B------:R-:W0:Y:S07]  /*0010*/  S2R R3, SR_TID.X ;  /* 0x0000000000037919 */ /* 0x000e2e0000002100 */
[----:B------:R-:W1:Y:S08]  /*0020*/  S2UR UR7, SR_CTAID.Z ;  /* 0x00000000000779c3 */ /* 0x000e700000002700 */
[----:B------:R-:W1:Y:S08]  /*0030*/  LDC.64 R4, c[0x0][0x3a8] ;  /* 0x0000ea00ff047b82 */ /* 0x000e700000000a00 */
[----:B------:R-:W0:Y:S08]  /*0040*/  S2UR UR4, SR_CTAID.X ;  /* 0x00000000000479c3 */ /* 0x000e300000002500 */
[----:B------:R-:W0:Y:S08]  /*0050*/  LDC R6, c[0x0][0x360] ;  /* 0x0000d800ff067b82 */ /* 0x000e300000000800 */
[----:B------:R-:W2:Y:S01]  /*0060*/  S2UR UR15, SR_CTAID.Y ;  /* 0x00000000000f79c3 */ /* 0x000ea20000002600 */
[----:B-1----:R-:W-:Y:S01]  /*0070*/  ISETP.LE.AND P0, PT, R4, UR7, PT ;  /* 0x0000000704007c0c */ /* 0x002fe2000bf03270 */
[----:B------:R-:W-:-:S06]  /*0080*/  IMAD R9, R5, R5, RZ ;  /* 0x0000000505097224 */ /* 0x000fcc00078e02ff */
[----:B------:R-:W2:Y:S01]  /*0090*/  LDC R0, c[0x0][0x39c] ;  /* 0x0000e700ff007b82 */ /* 0x000ea20000000800 */
[----:B0-----:R-:W-:Y:S01]  /*00a0*/  IMAD R6, R6, UR4, R3 ;  /* 0x0000000406067c24 */ /* 0x001fe2000f8e0203 */
[----:B--2---:R-:W-:-:S04]  /*00b0*/  ISETP.LE.OR P0, PT, R0, UR15, P0 ;  /* 0x0000000f00007c0c */ /* 0x004fc80008703670 */
[----:B------:R-:W-:-:S13]  /*00c0*/  ISETP.GE.OR P0, PT, R6, R9, P0 ;  /* 0x000000090600720c */ /* 0x000fda0000706670 */
[----:B------:R-:W-:Y:S05]  /*00d0*/  @P0 EXIT ;  /* 0x000000000000094d */ /* 0x000fea0003800000 */
[----:B------:R-:W-:Y:S01]  /*00e0*/  IABS R11, R5 ;  /* 0x00000005000b7213 */ /* 0x000fe20000000000 */
[----:B------:R-:W0:Y:S01]  /*00f0*/  LDCU UR4, c[0x0][0x398] ;  /* 0x00007300ff0477ac */ /* 0x000e220008000800 */
[----:B------:R-:W-:Y:S02]  /*0100*/  HFMA2 R13, -RZ, RZ, 0, 0 ;  /* 0x00000000ff0d7431 */ /* 0x000fe400000001ff */
[----:B------:R-:W1:Y:S01]  /*0110*/  I2F.RP R0, R11 ;  /* 0x0000000b00007306 */ /* 0x000e620000209400 */
[----:B------:R-:W2:Y:S07]  /*0120*/  LDCU.64 UR16, c[0x0][0x358] ;  /* 0x00006b00ff1077ac */ /* 0x000eae0008000a00 */
[----:B-1----:R-:W1:Y:S02]  /*0130*/  MUFU.RCP R0, R0 ;  /* 0x0000000000007308 */ /* 0x002e640000001000 */
[----:B-1----:R-:W-:-:S06]  /*0140*/  VIADD R2, R0, 0xffffffe ;  /* 0x0ffffffe00027836 */ /* 0x002fcc0000000000 */
[----:B------:R1:W3:Y:S02]  /*0150*/  F2I.FTZ.U32.TRUNC.NTZ R3, R2 ;  /* 0x0000000200037305 */ /* 0x0002e4000021f000 */
[----:B-1----:R-:W-:Y:S01]  /*0160*/  IMAD.MOV.U32 R2, RZ, RZ, RZ ;  /* 0x000000ffff027224 */ /* 0x002fe200078e00ff */
[----:B---3--:R-:W-:-:S05]  /*0170*/  IADD3 R4, PT, PT, RZ, -R3, RZ ;  /* 0x80000003ff047210 */ /* 0x008fca0007ffe0ff */
[----:B------:R-:W-:Y:S01]  /*0180*/  IMAD R7, R4, R11, RZ ;  /* 0x0000000b04077224 */ /* 0x000fe200078e02ff */
[----:B------:R-:W-:-:S03]  /*0190*/  IABS R4, R6 ;  /* 0x0000000600047213 */ /* 0x000fc60000000000 */
[----:B------:R-:W-:-:S06]  /*01a0*/  IMAD.HI.U32 R3, R3, R7, R2 ;  /* 0x0000000703037227 */ /* 0x000fcc00078e0002 */
[----:B------:R-:W-:Y:S02]  /*01b0*/  IMAD.HI.U32 R7, R3, R4, RZ ;  /* 0x0000000403077227 */ /* 0x000fe400078e00ff */
[----:B------:R-:W0:Y:S03]  /*01c0*/  LDC.64 R2, c[0x0][0x3b0] ;  /* 0x0000ec00ff027b82 */ /* 0x000e260000000a00 */
[----:B------:R-:W-:-:S05]  /*01d0*/  IADD3 R0, PT, PT, -R7, RZ, RZ ;  /* 0x000000ff07007210 */ /* 0x000fca0007ffe1ff */
[----:B------:R-:W-:-:S05]  /*01e0*/  IMAD R0, R11, R0, R4 ;  /* 0x000000000b007224 */ /* 0x000fca00078e0204 */
[----:B------:R-:W-:Y:S02]  /*01f0*/  ISETP.GT.U32.AND P2, PT, R11, R0, PT ;  /* 0x000000000b00720c */ /* 0x000fe40003f44070 */
[----:B0-----:R-:W-:-:S11]  /*0200*/  VIMNMX3 R2, R2, UR4, R3, PT ;  /* 0x0000000402027c0f */ /* 0x001fd6000b800103 */
[----:B------:R-:W-:Y:S01]  /*0210*/  @!P2 IMAD.IADD R0, R0, 0x1, -R11 ;  /* 0x000000010000a824 */ /* 0x000fe200078e0a0b */
[----:B------:R-:W-:Y:S02]  /*0220*/  @!P2 IADD3 R7, PT, PT, R7, 0x1, RZ ;  /* 0x000000010707a810 */ /* 0x000fe40007ffe0ff */
[----:B------:R-:W-:Y:S02]  /*0230*/  ISETP.NE.AND P2, PT, R5, RZ, PT ;  /* 0x000000ff0500720c */ /* 0x000fe40003f45270 */
[----:B------:R-:W-:Y:S02]  /*0240*/  ISETP.GE.U32.AND P0, PT, R0, R11, PT ;  /* 0x0000000b0000720c */ /* 0x000fe40003f06070 */
[----:B------:R-:W-:-:S04]  /*0250*/  LOP3.LUT R0, R6, R5, RZ, 0x3c, !PT ;  /* 0x0000000506007212 */ /* 0x000fc800078e3cff */
[----:B------:R-:W-:-:S07]  /*0260*/  ISETP.GE.AND P1, PT, R0, RZ, PT ;  /* 0x000000ff0000720c */ /* 0x000fce0003f26270 */
[----:B------:R-:W-:Y:S01]  /*0270*/  @P0 VIADD R7, R7, 0x1 ;  /* 0x0000000107070836 */ /* 0x000fe20000000000 */
[----:B------:R-:W-:-:S05]  /*0280*/  ISETP.GE.AND P0, PT, R2, 0x1, PT ;  /* 0x000000010200780c */ /* 0x000fca0003f06270 */
[----:B------:R-:W-:Y:S02]  /*0290*/  @!P1 IADD3 R7, PT, PT, -R7, RZ, RZ ;  /* 0x000000ff07079210 */ /* 0x000fe40007ffe1ff */
[----:B------:R-:W-:-:S05]  /*02a0*/  @!P2 LOP3.LUT R7, RZ, R5, RZ, 0x33, !PT ;  /* 0x00000005ff07a212 */ /* 0x000fca00078e33ff */
[----:B------:R-:W-:-:S04]  /*02b0*/  IMAD.MOV R0, RZ, RZ, -R7 ;  /* 0x000000ffff007224 */ /* 0x000fc800078e0a07 */
[----:B------:R-:W-:Y:S01]  /*02c0*/  IMAD R6, R5, R0, R6 ;  /* 0x0000000005067224 */ /* 0x000fe200078e0206 */
[----:B--2---:R-:W-:Y:S06]  /*02d0*/  @!P0 BRA `(.L_x_39) ;  /* 0x0000000800c08947 */ /* 0x004fec0003800000 */
[----:B------:R-:W0:Y:S01]  /*02e0*/  LDCU.128 UR8, c[0x0][0x380] ;  /* 0x00007000ff0877ac */ /* 0x000e220008000c00 */
[C---:B------:R-:W-:Y:S01]  /*02f0*/  LOP3.LUT R23, R3.reuse, 0xf, RZ, 0xc0, !PT ;  /* 0x0000000f03177812 */ /* 0x040fe200078ec0ff */
[----:B------:R-:W-:Y:S01]  /*0300*/  IMAD.MOV.U32 R13, RZ, RZ, RZ ;  /* 0x000000ffff0d7224 */ /* 0x000fe200078e00ff */
[C---:B------:R-:W-:Y:S01]  /*0310*/  LOP3.LUT R24, R3.reuse, 0x7, RZ, 0xc0, !PT ;  /* 0x0000000703187812 */ /* 0x040fe200078ec0ff */
[----:B------:R-:W-:Y:S01]  /*0320*/  UMOV UR4, URZ ;  /* 0x000000ff00047c82 */ /* 0x000fe20008000000 */
[----:B------:R-:W-:Y:S01]  /*0330*/  LOP3.LUT R8, R3, 0x3, RZ, 0xc0, !PT ;  /* 0x0000000303087812 */ /* 0x000fe200078ec0ff */
[----:B0-----:R-:W-:Y:S02]  /*0340*/  UIADD3 UR10, UP0, UPT, UR10, 0x20, URZ ;  /* 0x000000200a0a7890 */ /* 0x001fe4000ff1e0ff */
[----:B------:R-:W-:Y:S02]  /*0350*/  UIADD3 UR8, UP1, UPT, UR8, 0x20, URZ ;  /* 0x0000002008087890 */ /* 0x000fe4000ff3e0ff */
[----:B------:R-:W-:-:S02]  /*0360*/  UIADD3.X UR11, UPT, UPT, URZ, UR11, URZ, UP0, !UPT ;  /* 0x0000000bff0b7290 */ /* 0x000fc400087fe4ff */
[----:B------:R-:W-:-:S12]  /*0370*/  UIADD3.X UR9, UPT, UPT, URZ, UR9, URZ, UP1, !UPT ;  /* 0x00000009ff097290 */ /* 0x000fd80008ffe4ff */
.L_x_46:
[----:B------:R-:W0:Y:S01]  /*0380*/  LDCU.64 UR18, c[0x0][0x398] ;  /* 0x00007300ff1277ac */ /* 0x000e220008000a00 */
[----:B------:R-:W1:Y:S01]  /*0390*/  LDC R10, c[0x0][0x3a0] ;  /* 0x0000e800ff0a7b82 */ /* 0x000e620000000800 */
[----:B------:R-:W2:Y:S01]  /*03a0*/  LDCU UR12, c[0x0][0x3a8] ;  /* 0x00007500ff0c77ac */ /* 0x000ea20008000800 */
[----:B0-----:R-:W-:Y:S02]  /*03b0*/  UIMAD UR5, UR4, UR19, UR15 ;  /* 0x00000013040572a4 */ /* 0x001fe4000f8e020f */
[----:B--2---:R-:W-:Y:S02]  /*03c0*/  UIMAD UR12, UR4, UR12, UR7 ;  /* 0x0000000c040c72a4 */ /* 0x004fe4000f8e0207 */
[----:B------:R-:W-:Y:S02]  /*03d0*/  UIADD3 UR4, UPT, UPT, UR4, 0x1, URZ ;  /* 0x0000000104047890 */ /* 0x000fe4000fffe0ff */
[----:B-1----:R-:W-:Y:S01]  /*03e0*/  IMAD R10, R10, UR5, R7 ;  /* 0x000000050a0a7c24 */ /* 0x002fe2000f8e0207 */
[----:B------:R-:W-:Y:S01]  /*03f0*/  UMOV UR5, URZ ;  /* 0x000000ff00057c82 */ /* 0x000fe20008000000 */
[----:B------:R-:W-:-:S11]  /*0400*/  UISETP.NE.AND UP0, UPT, UR4, UR18, UPT ;  /* 0x000000120400728c */ /* 0x000fd6000bf05270 */
.L_x_45:
[----:B------:R-:W0:Y:S01]  /*0410*/  LDCU.64 UR18, c[0x0][0x3b0] ;  /* 0x00007600ff1277ac */ /* 0x000e220008000a00 */
[----:B------:R-:W-:Y:S01]  /*0420*/  IADD3 R11, PT, PT, R10, UR5, RZ ;  /* 0x000000050a0b7c10 */ /* 0x000fe2000fffe0ff */
[----:B------:R-:W-:Y:S01]  /*0430*/  IMAD.MOV.U32 R0, RZ, RZ, RZ ;  /* 0x000000ffff007224 */ /* 0x000fe200078e00ff */
[----:B------:R-:W1:Y:S01]  /*0440*/  LDCU UR14, c[0x0][0x3a4] ;  /* 0x00007480ff0e77ac */ /* 0x000e620008000800 */
[----:B0-----:R-:W-:Y:S02]  /*0450*/  UISETP.GE.U32.AND UP2, UPT, UR19, 0x10, UPT ;  /* 0x000000101300788c */ /* 0x001fe4000bf46070 */
[----:B------:R-:W-:Y:S02]  /*0460*/  UIMAD UR6, UR12, UR18, UR5 ;  /* 0x000000120c0672a4 */ /* 0x000fe4000f8e0205 */
[----:B------:R-:W-:Y:S01]  /*0470*/  UIADD3 UR5, UPT, UPT, UR5, 0x1, URZ ;  /* 0x0000000105057890 */ /* 0x000fe2000fffe0ff */
[----:B-1----:R-:W-:Y:S01]  /*0480*/  IMAD R11, R11, UR14, R6 ;  /* 0x0000000e0b0b7c24 */ /* 0x002fe2000f8e0206 */
[----:B------:R-:W-:-:S02]  /*0490*/  UIMAD UR13, UR6, UR19, URZ ;  /* 0x00000013060d72a4 */ /* 0x000fc4000f8e02ff */
[----:B------:R-:W-:Y:S01]  /*04a0*/  UISETP.NE.AND UP1, UPT, UR5, UR18, UPT ;  /* 0x000000120500728c */ /* 0x000fe2000bf25270 */
[----:B------:R-:W-:Y:S10]  /*04b0*/  BRA.U !UP2, `(.L_x_40) ;  /* 0x000000050a007547 */ /* 0x000ff4000b800000 */
[----:B------:R-:W-:Y:S01]  /*04c0*/  ULOP3.LUT UR6, UR19, 0x7ffffff0, URZ, 0xc0, !UPT ;  /* 0x7ffffff013067892 */ /* 0x000fe2000f8ec0ff */
[----:B------:R-:W-:Y:S01]  /*04d0*/  MOV R0, R11 ;  /* 0x0000000b00007202 */ /* 0x000fe20000000f00 */
[----:B------:R-:W-:Y:S02]  /*04e0*/  IMAD.U32 R12, RZ, RZ, UR13 ;  /* 0x0000000dff0c7e24 */ /* 0x000fe4000f8e00ff */
[----:B------:R-:W-:-:S12]  /*04f0*/  UIADD3 UR14, UPT, UPT, -UR6, URZ, URZ ;  /* 0x000000ff060e7290 */ /* 0x000fd8000fffe1ff */
.L_x_41:
[----:B------:R-:W-:Y:S01]  /*0500*/  MOV R2, UR10 ;  /* 0x0000000a00027c02 */ /* 0x000fe20008000f00 */
[----:B------:R-:W-:Y:S01]  /*0510*/  IMAD.U32 R3, RZ, RZ, UR11 ;  /* 0x0000000bff037e24 */ /* 0x000fe2000f8e00ff */
[----:B------:R-:W-:Y:S01]  /*0520*/  MOV R4, UR8 ;  /* 0x0000000800047c02 */ /* 0x000fe20008000f00 */
[----:B------:R-:W-:Y:S02]  /*0530*/  IMAD.U32 R5, RZ, RZ, UR9 ;  /* 0x00000009ff057e24 */ /* 0x000fe4000f8e00ff */
[----:B------:R-:W-:-:S04]  /*0540*/  IMAD.WIDE R2, R12, 0x4, R2 ;  /* 0x000000040c027825 */ /* 0x000fc800078e0202 */
[----:B------:R-:W-:Y:S01]  /*0550*/  IMAD.WIDE R4, R0, 0x4, R4 ;  /* 0x0000000400047825 */ /* 0x000fe200078e0204 */
[----:B------:R-:W2:Y:S04]  /*0560*/  LDG.E R20, desc[UR16][R2.64+-0x20] ;  /* 0xffffe01002147981 */ /* 0x000ea8000c1e1900 */
[----:B------:R-:W2:Y:S04]  /*0570*/  LDG.E R19, desc[UR16][R4.64+-0x20] ;  /* 0xffffe01004137981 */ /* 0x000ea8000c1e1900 */
[----:B------:R-:W3:Y:S04]  /*0580*/  LDG.E R26, desc[UR16][R2.64+-0x1c] ;  /* 0xffffe410021a7981 */ /* 0x000ee8000c1e1900 */
[----:B------:R-:W3:Y:S04]  /*0590*/  LDG.E R27, desc[UR16][R4.64+-0x1c] ;  /* 0xffffe410041b7981 */ /* 0x000ee8000c1e1900 */
[----:B------:R-:W4:Y:S04]  /*05a0*/  LDG.E R17, desc[UR16][R2.64+-0x18] ;  /* 0xffffe81002117981 */ /* 0x000f28000c1e1900 */
[----:B------:R-:W4:Y:S04]  /*05b0*/  LDG.E R18, desc[UR16][R4.64+-0x18] ;  /* 0xffffe81004127981 */ /* 0x000f28000c1e1900 */
[----:B------:R-:W5:Y:S04]  /*05c0*/  LDG.E R15, desc[UR16][R2.64+-0x14] ;  /* 0xffffec10020f7981 */ /* 0x000f68000c1e1900 */
[----:B------:R-:W5:Y:S04]  /*05d0*/  LDG.E R16, desc[UR16][R4.64+-0x14] ;  /* 0xffffec1004107981 */ /* 0x000f68000c1e1900 */
[----:B------:R-:W5:Y:S04]  /*05e0*/  LDG.E R14, desc[UR16][R2.64+-0x10] ;  /* 0xfffff010020e7981 */ /* 0x000f68000c1e1900 */
[----:B------:R-:W5:Y:S04]  /*05f0*/  LDG.E R25, desc[UR16][R4.64+-0x10] ;  /* 0xfffff01004197981 */ /* 0x000f68000c1e1900 */
[----:B------:R-:W5:Y:S04]  /*0600*/  LDG.E R21, desc[UR16][R2.64+-0xc] ;  /* 0xfffff41002157981 */ /* 0x000f68000c1e1900 */
[----:B------:R-:W5:Y:S04]  /*0610*/  LDG.E R22, desc[UR16][R4.64+-0xc] ;  /* 0xfffff41004167981 */ /* 0x000f68000c1e1900 */
[----:B------:R-:W5:Y:S01]  /*0620*/  LDG.E R28, desc[UR16][R4.64+0x18] ;  /* 0x00001810041c7981 */ /* 0x000f62000c1e1900 */
[----:B--2---:R-:W-:-:S03]  /*0630*/  FFMA R19, R20, R19, R13 ;  /* 0x0000001314137223 */ /* 0x004fc6000000000d */
[----:B------:R-:W2:Y:S01]  /*0640*/  LDG.E R20, desc[UR16][R4.64+-0x8] ;  /* 0xfffff81004147981 */ /* 0x000ea2000c1e1900 */
[----:B---3--:R-:W-:-:S03]  /*0650*/  FFMA R26, R26, R27, R19 ;  /* 0x0000001b1a1a7223 */ /* 0x008fc60000000013 */
[----:B------:R-:W2:Y:S04]  /*0660*/  LDG.E R19, desc[UR16][R2.64+-0x8] ;  /* 0xfffff81002137981 */ /* 0x000ea8000c1e1900 */
[----:B------:R-:W3:Y:S01]  /*0670*/  LDG.E R27, desc[UR16][R4.64+0x1c] ;  /* 0x00001c10041b7981 */ /* 0x000ee2000c1e1900 */
[----:B----4-:R-:W-:-:S03]  /*0680*/  FFMA R26, R17, R18, R26 ;  /* 0x00000012111a7223 */ /* 0x010fc6000000001a */
[----:B------:R-:W4:Y:S04]  /*0690*/  LDG.E R17, desc[UR16][R2.64+-0x4] ;  /* 0xfffffc1002117981 */ /* 0x000f28000c1e1900 */
[----:B------:R-:W4:Y:S01]  /*06a0*/  LDG.E R18, desc[UR16][R4.64+-0x4] ;  /* 0xfffffc1004127981 */ /* 0x000f22000c1e1900 */
[----:B-----5:R-:W-:-:S03]  /*06b0*/  FFMA R13, R15, R16, R26 ;  /* 0x000000100f0d7223 */ /* 0x020fc6000000001a */
[----:B------:R-:W5:Y:S04]  /*06c0*/  LDG.E R15, desc[UR16][R2.64] ;  /* 0x00000010020f7981 */ /* 0x000f68000c1e1900 */
[----:B------:R-:W5:Y:S01]  /*06d0*/  LDG.E R16, desc[UR16][R4.64] ;  /* 0x0000001004107981 */ /* 0x000f62000c1e1900 */
[----:B------:R-:W-:-:S03]  /*06e0*/  FFMA R26, R14, R25, R13 ;  /* 0x000000190e1a7223 */ /* 0x000fc6000000000d */
[----:B------:R-:W3:Y:S04]  /*06f0*/  LDG.E R14, desc[UR16][R2.64+0x4] ;  /* 0x00000410020e7981 */ /* 0x000ee8000c1e1900 */
[----:B------:R-:W3:Y:S01]  /*0700*/  LDG.E R13, desc[UR16][R4.64+0x4] ;  /* 0x00000410040d7981 */ /* 0x000ee2000c1e1900 */
[----:B------:R-:W-:-:S03]  /*0710*/  FFMA R26, R21, R22, R26 ;  /* 0x00000016151a7223 */ /* 0x000fc6000000001a */
[----:B------:R-:W3:Y:S04]  /*0720*/  LDG.E R21, desc[UR16][R2.64+0x8] ;  /* 0x0000081002157981 */ /* 0x000ee8000c1e1900 */
[----:B------:R-:W3:Y:S04]  /*0730*/  LDG.E R22, desc[UR16][R4.64+0x8] ;  /* 0x0000081004167981 */ /* 0x000ee8000c1e1900 */
[----:B------:R-:W3:Y:S01]  /*0740*/  LDG.E R25, desc[UR16][R4.64+0x14] ;  /* 0x0000141004197981 */ /* 0x000ee2000c1e1900 */
[----:B--2---:R-:W-:-:S03]  /*0750*/  FFMA R26, R19, R20, R26 ;  /* 0x00000014131a7223 */ /* 0x004fc6000000001a */
[----:B------:R-:W2:Y:S04]  /*0760*/  LDG.E R19, desc[UR16][R2.64+0xc] ;  /* 0x00000c1002137981 */ /* 0x000ea8000c1e1900 */
[----:B------:R-:W2:Y:S01]  /*0770*/  LDG.E R20, desc[UR16][R4.64+0xc] ;  /* 0x00000c1004147981 */ /* 0x000ea2000c1e1900 */
[----:B----4-:R-:W-:-:S03]  /*0780*/  FFMA R26, R17, R18, R26 ;  /* 0x00000012111a7223 */ /* 0x010fc6000000001a */
[----:B------:R-:W4:Y:S04]  /*0790*/  LDG.E R17, desc[UR16][R2.64+0x10] ;  /* 0x0000101002117981 */ /* 0x000f28000c1e1900 */
[----:B------:R-:W4:Y:S01]  /*07a0*/  LDG.E R18, desc[UR16][R4.64+0x10] ;  /* 0x0000101004127981 */ /* 0x000f22000c1e1900 */
[----:B-----5:R-:W-:-:S03]  /*07b0*/  FFMA R29, R15, R16, R26 ;  /* 0x000000100f1d7223 */ /* 0x020fc6000000001a */
[----:B------:R-:W5:Y:S04]  /*07c0*/  LDG.E R16, desc[UR16][R2.64+0x14] ;  /* 0x0000141002107981 */ /* 0x000f68000c1e1900 */
[----:B------:R-:W5:Y:S04]  /*07d0*/  LDG.E R15, desc[UR16][R2.64+0x18] ;  /* 0x00001810020f7981 */ /* 0x000f68000c1e1900 */
[----:B------:R-:W5:Y:S01]  /*07e0*/  LDG.E R26, desc[UR16][R2.64+0x1c] ;  /* 0x00001c10021a7981 */ /* 0x000f62000c1e1900 */
[----:B---3--:R-:W-:-:S04]  /*07f0*/  FFMA R14, R14, R13, R29 ;  /* 0x0000000d0e0e7223 */ /* 0x008fc8000000001d */
[----:B------:R-:W-:Y:S01]  /*0800*/  FFMA R14, R21, R22, R14 ;  /* 0x00000016150e7223 */ /* 0x000fe2000000000e */
[----:B------:R-:W-:-:S04]  /*0810*/  UIADD3 UR14, UPT, UPT, UR14, 0x10, URZ ;  /* 0x000000100e0e7890 */ /* 0x000fc8000fffe0ff */
[----:B------:R-:W-:Y:S01]  /*0820*/  UISETP.NE.AND UP2, UPT, UR14, URZ, UPT ;  /* 0x000000ff0e00728c */ /* 0x000fe2000bf45270 */
[----:B------:R-:W-:Y:S01]  /*0830*/  IADD3 R12, PT, PT, R12, 0x10, RZ ;  /* 0x000000100c0c7810 */ /* 0x000fe20007ffe0ff */
[----:B------:R-:W-:Y:S02]  /*0840*/  VIADD R0, R0, 0x10 ;  /* 0x0000001000007836 */ /* 0x000fe40000000000 */
[----:B--2---:R-:W-:-:S04]  /*0850*/  FFMA R14, R19, R20, R14 ;  /* 0x00000014130e7223 */ /* 0x004fc8000000000e */
[----:B----4-:R-:W-:-:S04]  /*0860*/  FFMA R17, R17, R18, R14 ;  /* 0x0000001211117223 */ /* 0x010fc8000000000e */
[----:B-----5:R-:W-:-:S04]  /*0870*/  FFMA R16, R16, R25, R17 ;  /* 0x0000001910107223 */ /* 0x020fc80000000011 */
[----:B------:R-:W-:-:S04]  /*0880*/  FFMA R15, R15, R28, R16 ;  /* 0x0000001c0f0f7223 */ /* 0x000fc80000000010 */
[----:B------:R-:W-:Y:S01]  /*0890*/  FFMA R13, R26, R27, R15 ;  /* 0x0000001b1a0d7223 */ /* 0x000fe2000000000f */
[----:B------:R-:W-:Y:S06]  /*08a0*/  BRA.U UP2, `(.L_x_41) ;  /* 0xfffffffd02147547 */ /* 0x000fec000b83ffff */
[----:B------:R-:W-:-:S07]  /*08b0*/  MOV R0, UR6 ;  /* 0x0000000600007c02 */ /* 0x000fce0008000f00 */
.L_x_40:
[----:B------:R-:W-:-:S13]  /*08c0*/  ISETP.NE.AND P0, PT, R23, RZ, PT ;  /* 0x000000ff1700720c */ /* 0x000fda0003f05270 */
[----:B------:R-:W-:Y:S05]  /*08d0*/  @!P0 BRA `(.L_x_42) ;  /* 0x0000000400388947 */ /* 0x000fea0003800000 */
[----:B------:R-:W-:Y:S01]  /*08e0*/  VIADD R2, R23, 0xffffffff ;  /* 0xffffffff17027836 */ /* 0x000fe20000000000 */
[----:B------:R-:W-:-:S04]  /*08f0*/  ISETP.NE.AND P1, PT, R24, RZ, PT ;  /* 0x000000ff1800720c */ /* 0x000fc80003f25270 */
[----:B------:R-:W-:-:S13]  /*0900*/  ISETP.GE.U32.AND P0, PT, R2, 0x7, PT ;  /* 0x000000070200780c */ /* 0x000fda0003f06070 */
[----:B------:R-:W-:Y:S05]  /*0910*/  @!P0 BRA `(.L_x_43) ;  /* 0x00000000007c8947 */ /* 0x000fea0003800000 */
[----:B------:R-:W0:Y:S01]  /*0920*/  LDC.64 R2, c[0x0][0x388] ;  /* 0x0000e200ff027b82 */ /* 0x000e220000000a00 */
[----:B------:R-:W-:Y:S01]  /*0930*/  IADD3 R15, PT, PT, R0, UR13, RZ ;  /* 0x0000000d000f7c10 */ /* 0x000fe2000fffe0ff */
[----:B------:R-:W-:-:S06]  /*0940*/  IMAD.IADD R17, R11, 0x1, R0 ;  /* 0x000000010b117824 */ /* 0x000fcc00078e0200 */
[----:B------:R-:W1:Y:S01]  /*0950*/  LDC.64 R4, c[0x0][0x380] ;  /* 0x0000e000ff047b82 */ /* 0x000e620000000a00 */
[----:B0-----:R-:W-:-:S05]  /*0960*/  IMAD.WIDE R2, R15, 0x4, R2 ;  /* 0x000000040f027825 */ /* 0x001fca00078e0202 */
[----:B------:R-:W2:Y:S01]  /*0970*/  LDG.E R20, desc[UR16][R2.64] ;  /* 0x0000001002147981 */ /* 0x000ea2000c1e1900 */
[----:B-1----:R-:W-:-:S03]  /*0980*/  IMAD.WIDE R4, R17, 0x4, R4 ;  /* 0x0000000411047825 */ /* 0x002fc600078e0204 */
[----:B------:R-:W3:Y:S04]  /*0990*/  LDG.E R12, desc[UR16][R2.64+0x4] ;  /* 0x00000410020c7981 */ /* 0x000ee8000c1e1900 */
[----:B------:R-:W2:Y:S04]  /*09a0*/  LDG.E R22, desc[UR16][R4.64] ;  /* 0x0000001004167981 */ /* 0x000ea8000c1e1900 */
        /* <DEDUP_REMOVED lines=11> */
[----:B------:R-:W2:Y:S04]  /*0a60*/  LDG.E R20, desc[UR16][R2.64+0x14] ;  /* 0x0000141002147981 */ /* 0x000ea8000c1e1900 */
[----:B------:R-:W2:Y:S04]  /*0a70*/  LDG.E R13, desc[UR16][R2.64+0x18] ;  /* 0x00001810020d7981 */ /* 0x000ea8000c1e1900 */
[----:B------:R-:W2:Y:S01]  /*0a80*/  LDG.E R22, desc[UR16][R2.64+0x1c] ;  /* 0x00001c1002167981 */ /* 0x000ea2000c1e1900 */
[----:B---3--:R-:W-:-:S04]  /*0a90*/  FFMA R15, R12, R15, R29 ;  /* 0x0000000f0c0f7223 */ /* 0x008fc8000000001d */
[----:B----4-:R-:W-:-:S04]  /*0aa0*/  FFMA R15, R14, R17, R15 ;  /* 0x000000110e0f7223 */ /* 0x010fc8000000000f */
[----:B-----5:R-:W-:-:S04]  /*0ab0*/  FFMA R15, R16, R19, R15 ;  /* 0x00000013100f7223 */ /* 0x020fc8000000000f */
[----:B------:R-:W-:Y:S01]  /*0ac0*/  FFMA R15, R18, R21, R15 ;  /* 0x00000015120f7223 */ /* 0x000fe2000000000f */
[----:B------:R-:W-:-:S03]  /*0ad0*/  IADD3 R0, PT, PT, R0, 0x8, RZ ;  /* 0x0000000800007810 */ /* 0x000fc60007ffe0ff */
[----:B--2---:R-:W-:-:S04]  /*0ae0*/  FFMA R20, R20, R25, R15 ;  /* 0x0000001914147223 */ /* 0x004fc8000000000f */
[----:B------:R-:W-:-:S04]  /*0af0*/  FFMA R13, R13, R26, R20 ;  /* 0x0000001a0d0d7223 */ /* 0x000fc80000000014 */
[----:B------:R-:W-:-:S07]  /*0b00*/  FFMA R13, R22, R27, R13 ;  /* 0x0000001b160d7223 */ /* 0x000fce000000000d */
.L_x_43:
        /* <DEDUP_REMOVED lines=18> */
[----:B------:R-:W5:Y:S01]  /*0c30*/  LDG.E R20, desc[UR16][R2.64+0xc] ;  /* 0x00000c1002147981 */ /* 0x000f62000c1e1900 */
[----:B------:R-:W-:Y:S01]  /*0c40*/  IADD3 R0, PT, PT, R0, 0x4, RZ ;  /* 0x0000000400007810 */ /* 0x000fe20007ffe0ff */
[----:B--2---:R-:W-:-:S04]  /*0c50*/  FFMA R12, R12, R14, R13 ;  /* 0x0000000e0c0c7223 */ /* 0x004fc8000000000d */
[----:B---3--:R-:W-:-:S04]  /*0c60*/  FFMA R12, R15, R16, R12 ;  /* 0x000000100f0c7223 */ /* 0x008fc8000000000c */
[----:B----4-:R-:W-:-:S04]  /*0c70*/  FFMA R12, R17, R18, R12 ;  /* 0x00000012110c7223 */ /* 0x010fc8000000000c */
[----:B-----5:R-:W-:-:S07]  /*0c80*/  FFMA R13, R19, R20, R12 ;  /* 0x00000014130d7223 */ /* 0x020fce000000000c */
.L_x_44:
[----:B------:R-:W-:Y:S05]  /*0c90*/  @!P1 BRA `(.L_x_42) ;  /* 0x0000000000489947 */ /* 0x000fea0003800000 */
[----:B------:R-:W0:Y:S01]  /*0ca0*/  LDC.64 R4, c[0x0][0x388] ;  /* 0x0000e200ff047b82 */ /* 0x000e220000000a00 */
[----:B------:R-:W-:Y:S01]  /*0cb0*/  IADD3 R11, PT, PT, R11, R0, RZ ;  /* 0x000000000b0b7210 */ /* 0x000fe20007ffe0ff */
[----:B------:R-:W-:-:S06]  /*0cc0*/  VIADD R15, R0, UR13 ;  /* 0x0000000d000f7c36 */ /* 0x000fcc0008000000 */
[----:B------:R-:W1:Y:S01]  /*0cd0*/  LDC.64 R2, c[0x0][0x380] ;  /* 0x0000e000ff027b82 */ /* 0x000e620000000a00 */
[----:B0-----:R-:W-:-:S05]  /*0ce0*/  IMAD.WIDE R4, R15, 0x4, R4 ;  /* 0x000000040f047825 */ /* 0x001fca00078e0204 */
[----:B------:R-:W2:Y:S01]  /*0cf0*/  LDG.E R0, desc[UR16][R4.64] ;  /* 0x0000001004007981 */ /* 0x000ea2000c1e1900 */
[----:B-1----:R-:W-:-:S05]  /*0d00*/  IMAD.WIDE R2, R11, 0x4, R2 ;  /* 0x000000040b027825 */ /* 0x002fca00078e0202 */
[----:B------:R-:W2:Y:S01]  /*0d10*/  LDG.E R11, desc[UR16][R2.64] ;  /* 0x00000010020b7981 */ /* 0x000ea2000c1e1900 */
[----:B------:R-:W-:Y:S01]  /*0d20*/  ISETP.NE.AND P0, PT, R8, 0x1, PT ;  /* 0x000000010800780c */ /* 0x000fe20003f05270 */
[----:B--2---:R-:W-:-:S12]  /*0d30*/  FFMA R13, R0, R11, R13 ;  /* 0x0000000b000d7223 */ /* 0x004fd8000000000d */
[----:B------:R-:W-:Y:S05]  /*0d40*/  @!P0 BRA `(.L_x_42) ;  /* 0x00000000001c8947 */ /* 0x000fea0003800000 */
[----:B------:R-:W-:Y:S01]  /*0d50*/  ISETP.NE.AND P0, PT, R8, 0x2, PT ;  /* 0x000000020800780c */ /* 0x000fe20003f05270 */
[----:B------:R-:W2:Y:S04]  /*0d60*/  LDG.E R0, desc[UR16][R4.64+0x4] ;  /* 0x0000041004007981 */ /* 0x000ea8000c1e1900 */
[----:B------:R-:W2:Y:S08]  /*0d70*/  LDG.E R11, desc[UR16][R2.64+0x4] ;  /* 0x00000410020b7981 */ /* 0x000eb0000c1e1900 */
[----:B------:R-:W3:Y:S04]  /*0d80*/  @P0 LDG.E R12, desc[UR16][R4.64+0x8] ;  /* 0x00000810040c0981 */ /* 0x000ee8000c1e1900 */
[----:B------:R-:W3:Y:S01]  /*0d90*/  @P0 LDG.E R14, desc[UR16][R2.64+0x8] ;  /* 0x00000810020e0981 */ /* 0x000ee2000c1e1900 */
[----:B--2---:R-:W-:-:S04]  /*0da0*/  FFMA R13, R0, R11, R13 ;  /* 0x0000000b000d7223 */ /* 0x004fc8000000000d */
[----:B---3--:R-:W-:-:S07]  /*0db0*/  @P0 FFMA R13, R12, R14, R13 ;  /* 0x0000000e0c0d0223 */ /* 0x008fce000000000d */
.L_x_42:
[----:B------:R-:W-:Y:S05]  /*0dc0*/  BRA.U UP1, `(.L_x_45) ;  /* 0xfffffff501907547 */ /* 0x000fea000b83ffff */
[----:B------:R-:W-:Y:S05]  /*0dd0*/  BRA.U UP0, `(.L_x_46) ;  /* 0xfffffff500687547 */ /* 0x000fea000b83ffff */
.L_x_39:
[----:B------:R-:W0:Y:S01]  /*0de0*/  LDCU.64 UR4, c[0x0][0x398] ;  /* 0x00007300ff0477ac */ /* 0x000e220008000a00 */
[----:B------:R-:W1:Y:S01]  /*0df0*/  LDC R10, c[0x0][0x3ac] ;  /* 0x0000eb00ff0a7b82 */ /* 0x000e620000000800 */
[----:B------:R-:W-:Y:S01]  /*0e00*/  IMAD R9, R9, UR15, R6 ;  /* 0x0000000f09097c24 */ /* 0x000fe2000f8e0206 */
[----:B------:R-:W-:Y:S01]  /*0e10*/  BSSY.RECONVERGENT B0, `(.L_x_47) ;  /* 0x0000011000007945 */ /* 0x000fe20003800200 */
[----:B0-----:R-:W-:Y:S01]  /*0e20*/  I2FP.F32.S32 R8, UR4 ;  /* 0x0000000400087c45 */ /* 0x001fe20008201400 */
[----:B------:R-:W-:-:S03]  /*0e30*/  UIMAD UR4, UR7, UR5, URZ ;  /* 0x00000005070472a4 */ /* 0x000fc6000f8e02ff */
[----:B------:R-:W0:Y:S03]  /*0e40*/  MUFU.RCP R3, R8 ;  /* 0x0000000800037308 */ /* 0x000e260000001000 */
[----:B-1----:R-:W-:-:S04]  /*0e50*/  IMAD R2, R10, UR4, R7 ;  /* 0x000000040a027c24 */ /* 0x002fc8000f8e0207 */
[----:B------:R-:W-:Y:S01]  /*0e60*/  IMAD R2, R2, R10, R9 ;  /* 0x0000000a02027224 */ /* 0x000fe200078e0209 */
[----:B------:R-:W1:Y:S01]  /*0e70*/  FCHK P0, R13, R8 ;  /* 0x000000080d007302 */ /* 0x000e620000000000 */
[----:B0-----:R-:W-:-:S04]  /*0e80*/  FFMA R0, -R8, R3, 1 ;  /* 0x3f80000008007423 */ /* 0x001fc80000000103 */
[----:B------:R-:W-:-:S04]  /*0e90*/  FFMA R0, R3, R0, R3 ;  /* 0x0000000003007223 */ /* 0x000fc80000000003 */
[----:B------:R-:W-:-:S04]  /*0ea0*/  FFMA R3, R0, R13, RZ ;  /* 0x0000000d00037223 */ /* 0x000fc800000000ff */
[----:B------:R-:W-:-:S04]  /*0eb0*/  FFMA R4, -R8, R3, R13 ;  /* 0x0000000308047223 */ /* 0x000fc8000000010d */
[----:B------:R-:W-:Y:S01]  /*0ec0*/  FFMA R7, R0, R4, R3 ;  /* 0x0000000400077223 */ /* 0x000fe20000000003 */
[----:B-1----:R-:W-:Y:S06]  /*0ed0*/  @!P0 BRA `(.L_x_48) ;  /* 0x0000000000108947 */ /* 0x002fec0003800000 */
[----:B------:R-:W-:Y:S01]  /*0ee0*/  IMAD.MOV.U32 R3, RZ, RZ, R13 ;  /* 0x000000ffff037224 */ /* 0x000fe200078e000d */
[----:B------:R-:W-:-:S07]  /*0ef0*/  MOV R4, 0xf10 ;  /* 0x00000f1000047802 */ /* 0x000fce0000000f00 */
[----:B------:R-:W-:Y:S05]  /*0f00*/  CALL.REL.NOINC `($__internal_1_$__cuda_sm3x_div_rn_noftz_f32_slowpath) ;  /* 0x0000000000187944 */ /* 0x000fea0003c00000 */
[----:B------:R-:W-:-:S07]  /*0f10*/  MOV R7, R0 ;  /* 0x0000000000077202 */ /* 0x000fce0000000f00 */
.L_x_48:
[----:B------:R-:W-:Y:S05]  /*0f20*/  BSYNC.RECONVERGENT B0 ;  /* 0x0000000000007941 */ /* 0x000fea0003800200 */
.L_x_47:
[----:B------:R-:W0:Y:S02]  /*0f30*/  LDC.64 R4, c[0x0][0x390] ;  /* 0x0000e400ff047b82 */ /* 0x000e240000000a00 */
[----:B0-----:R-:W-:-:S05]  /*0f40*/  IMAD.WIDE R2, R2, 0x4, R4 ;  /* 0x0000000402027825 */ /* 0x001fca00078e0204 */
[----:B------:R-:W-:Y:S01]  /*0f50*/  STG.E desc[UR16][R2.64], R7 ;  /* 0x0000000702007986 */ /* 0x000fe2000c101910 */
[----:B------:R-:W-:Y:S05]  /*0f60*/  EXIT ;  /* 0x000000000000794d */ /* 0x000fea0003800000 */
        .weak           $__internal_1_$__cuda_sm3x_div_rn_noftz_f32_slowpath
        .type           $__internal_1_$__cuda_sm3x_div_rn_noftz_f32_slowpath,@function
        .size           $__internal_1_$__cuda_sm3x_div_rn_noftz_f32_slowpath,(.L_x_105 - $__internal_1_$__cuda_sm3x_div_rn_noftz_f32_slowpath)
$__internal_1_$__cuda_sm3x_div_rn_noftz_f32_slowpath:
[----:B------:R-:W-:Y:S01]  /*0f70*/  SHF.R.U32.HI R5, RZ, 0x17, R8 ;  /* 0x00000017ff057819 */ /* 0x000fe20000011608 */
[----:B------:R-:W-:Y:S01]  /*0f80*/  BSSY.RECONVERGENT B1, `(.L_x_49) ;  /* 0x0000063000017945 */ /* 0x000fe20003800200 */
[----:B------:R-:W-:Y:S02]  /*0f90*/  SHF.R.U32.HI R0, RZ, 0x17, R3 ;  /* 0x00000017ff007819 */ /* 0x000fe40000011603 */
[----:B------:R-:W-:Y:S02]  /*0fa0*/  LOP3.LUT R5, R5, 0xff, RZ, 0xc0, !PT ;  /* 0x000000ff05057812 */ /* 0x000fe400078ec0ff */
[----:B------:R-:W-:-:S03]  /*0fb0*/  LOP3.LUT R10, R0, 0xff, RZ, 0xc0, !PT ;  /* 0x000000ff000a7812 */ /* 0x000fc600078ec0ff */
[----:B------:R-:W-:Y:S01]  /*0fc0*/  VIADD R7, R5, 0xffffffff ;  /* 0xffffffff05077836 */ /* 0x000fe20000000000 */
[----:B------:R-:W-:-:S04]  /*0fd0*/  IADD3 R9, PT, PT, R10, -0x1, RZ ;  /* 0xffffffff0a097810 */ /* 0x000fc80007ffe0ff */
[----:B------:R-:W-:-:S04]  /*0fe0*/  ISETP.GT.U32.AND P0, PT, R7, 0xfd, PT ;  /* 0x000000fd0700780c */ /* 0x000fc80003f04070 */
[----:B------:R-:W-:-:S13]  /*0ff0*/  ISETP.GT.U32.OR P0, PT, R9, 0xfd, P0 ;  /* 0x000000fd0900780c */ /* 0x000fda0000704470 */
[----:B------:R-:W-:Y:S01]  /*1000*/  @!P0 IMAD.MOV.U32 R6, RZ, RZ, RZ ;  /* 0x000000ffff068224 */ /* 0x000fe200078e00ff */
[----:B------:R-:W-:Y:S06]  /*1010*/  @!P0 BRA `(.L_x_50) ;  /* 0x0000000000608947 */ /* 0x000fec0003800000 */
[----:B------:R-:W-:Y:S02]  /*1020*/  FSETP.GTU.FTZ.AND P0, PT, |R3|, +INF , PT ;  /* 0x7f8000000300780b */ /* 0x000fe40003f1c200 */
[----:B------:R-:W-:Y:S02]  /*1030*/  FSETP.GTU.FTZ.AND P1, PT, |R8|, +INF , PT ;  /* 0x7f8000000800780b */ /* 0x000fe40003f3c200 */
[----:B------:R-:W-:Y:S02]  /*1040*/  MOV R0, R8 ;  /* 0x0000000800007202 */ /* 0x000fe40000000f00 */
        /* <DEDUP_REMOVED lines=16> */
[----:B------:R-:W-:Y:S01]  /*1150*/  @P0 IMAD.MOV.U32 R6, RZ, RZ, RZ ;  /* 0x000000ffff060224 */ /* 0x000fe200078e00ff */
[----:B------:R-:W-:Y:S01]  /*1160*/  @!P0 MOV R6, 0xffffffc0 ;  /* 0xffffffc000068802 */ /* 0x000fe20000000f00 */
[----:B------:R-:W-:Y:S01]  /*1170*/  @!P0 FFMA R3, R3, 1.84467440737095516160e+19, RZ ;  /* 0x5f80000003038823 */ /* 0x000fe200000000ff */
[----:B------:R-:W-:-:S03]  /*1180*/  @!P1 FFMA R8, R0, 1.84467440737095516160e+19, RZ ;  /* 0x5f80000000089823 */ /* 0x000fc600000000ff */
[----:B------:R-:W-:-:S07]  /*1190*/  @!P1 VIADD R6, R6, 0x40 ;  /* 0x0000004006069836 */ /* 0x000fce0000000000 */
.L_x_50:
[----:B------:R-:W-:Y:S01]  /*11a0*/  LEA R7, R5, 0xc0800000, 0x17 ;  /* 0xc080000005077811 */ /* 0x000fe200078eb8ff */
[----:B------:R-:W-:Y:S03]  /*11b0*/  BSSY.RECONVERGENT B2, `(.L_x_55) ;  /* 0x0000036000027945 */ /* 0x000fe60003800200 */
[----:B------:R-:W-:Y:S01]  /*11c0*/  IADD3 R7, PT, PT, -R7, R8, RZ ;  /* 0x0000000807077210 */ /* 0x000fe20007ffe1ff */
[----:B------:R-:W-:-:S03]  /*11d0*/  VIADD R8, R10, 0xffffff81 ;  /* 0xffffff810a087836 */ /* 0x000fc60000000000 */
[----:B------:R-:W0:Y:S01]  /*11e0*/  MUFU.RCP R9, R7 ;  /* 0x0000000700097308 */ /* 0x000e220000001000 */
[----:B------:R-:W-:Y:S01]  /*11f0*/  FADD.FTZ R11, -R7, -RZ ;  /* 0x800000ff070b7221 */ /* 0x000fe20000010100 */
[C---:B------:R-:W-:Y:S01]  /*1200*/  IMAD R0, R8.reuse, -0x800000, R3 ;  /* 0xff80000008007824 */ /* 0x040fe200078e0203 */
[----:B------:R-:W-:-:S04]  /*1210*/  IADD3 R5, PT, PT, R8, 0x7f, -R5 ;  /* 0x0000007f08057810 */ /* 0x000fc80007ffe805 */
[----:B------:R-:W-:Y:S01]  /*1220*/  IADD3 R5, PT, PT, R5, R6, RZ ;  /* 0x0000000605057210 */ /* 0x000fe20007ffe0ff */
        /* <DEDUP_REMOVED lines=8> */
[----:B------:R-:W-:-:S05]  /*12b0*/  LOP3.LUT R3, R3, 0xff, RZ, 0xc0, !PT ;  /* 0x000000ff03037812 */ /* 0x000fca00078ec0ff */
[----:B------:R-:W-:-:S05]  /*12c0*/  IMAD.IADD R7, R3, 0x1, R5 ;  /* 0x0000000103077824 */ /* 0x000fca00078e0205 */
[----:B------:R-:W-:-:S04]  /*12d0*/  IADD3 R3, PT, PT, R7, -0x1, RZ ;  /* 0xffffffff07037810 */ /* 0x000fc80007ffe0ff */
        /* <DEDUP_REMOVED lines=10> */
[C---:B------:R-:W-:Y:S02]  /*1380*/  VIADD R8, R7.reuse, 0x20 ;  /* 0x0000002007087836 */ /* 0x040fe40000000000 */
[CCC-:B------:R-:W-:Y:S01]  /*1390*/  FFMA.RM R6, R12.reuse, R10.reuse, R9.reuse ;  /* 0x0000000a0c067223 */ /* 0x1c0fe20000004009 */
[----:B------:R-:W-:Y:S02]  /*13a0*/  ISETP.NE.AND P2, PT, R7, RZ, PT ;  /* 0x000000ff0700720c */ /* 0x000fe40003f45270 */
[----:B------:R-:W-:Y:S01]  /*13b0*/  LOP3.LUT R5, R3, 0x7fffff, RZ, 0xc0, !PT ;  /* 0x007fffff03057812 */ /* 0x000fe200078ec0ff */
[----:B------:R-:W-:Y:S01]  /*13c0*/  FFMA.RP R3, R12, R10, R9 ;  /* 0x0000000a0c037223 */ /* 0x000fe20000008009 */
[----:B------:R-:W-:Y:S02]  /*13d0*/  ISETP.NE.AND P1, PT, R7, RZ, PT ;  /* 0x000000ff0700720c */ /* 0x000fe40003f25270 */
[----:B------:R-:W-:-:S02]  /*13e0*/  LOP3.LUT R5, R5, 0x800000, RZ, 0xfc, !PT ;  /* 0x0080000005057812 */ /* 0x000fc400078efcff */
[----:B------:R-:W-:Y:S02]  /*13f0*/  IADD3 R7, PT, PT, -R7, RZ, RZ ;  /* 0x000000ff07077210 */ /* 0x000fe40007ffe1ff */
[----:B------:R-:W-:Y:S02]  /*1400*/  SHF.L.U32 R8, R5, R8, RZ ;  /* 0x0000000805087219 */ /* 0x000fe400000006ff */
[----:B------:R-:W-:Y:S02]  /*1410*/  FSETP.NEU.FTZ.AND P0, PT, R3, R6, PT ;  /* 0x000000060300720b */ /* 0x000fe40003f1d000 */
[----:B------:R-:W-:Y:S02]  /*1420*/  SEL R6, R7, RZ, P2 ;  /* 0x000000ff07067207 */ /* 0x000fe40001000000 */
[----:B------:R-:W-:Y:S02]  /*1430*/  ISETP.NE.AND P1, PT, R8, RZ, P1 ;  /* 0x000000ff0800720c */ /* 0x000fe40000f25270 */
[----:B------:R-:W-:-:S02]  /*1440*/  SHF.R.U32.HI R6, RZ, R6, R5 ;  /* 0x00000006ff067219 */ /* 0x000fc40000011605 */
[----:B------:R-:W-:Y:S02]  /*1450*/  PLOP3.LUT P0, PT, P0, P1, PT, 0xf8, 0x8f ;  /* 0x00000000008f781c */ /* 0x000fe40000703f70 */
[----:B------:R-:W-:Y:S02]  /*1460*/  SHF.R.U32.HI R8, RZ, 0x1, R6 ;  /* 0x00000001ff087819 */ /* 0x000fe40000011606 */
[----:B------:R-:W-:-:S04]  /*1470*/  SEL R3, RZ, 0x1, !P0 ;  /* 0x00000001ff037807 */ /* 0x000fc80004000000 */
[----:B------:R-:W-:-:S04]  /*1480*/  LOP3.LUT R3, R3, 0x1, R8, 0xf8, !PT ;  /* 0x0000000103037812 */ /* 0x000fc800078ef808 */
[----:B------:R-:W-:-:S05]  /*1490*/  LOP3.LUT R3, R3, R6, RZ, 0xc0, !PT ;  /* 0x0000000603037212 */ /* 0x000fca00078ec0ff */
[----:B------:R-:W-:-:S05]  /*14a0*/  IMAD.IADD R3, R8, 0x1, R3 ;  /* 0x0000000108037824 */ /* 0x000fca00078e0203 */
[----:B------:R-:W-:Y:S01]  /*14b0*/  LOP3.LUT R0, R3, R0, RZ, 0xfc, !PT ;  /* 0x0000000003007212 */ /* 0x000fe200078efcff */
[----:B------:R-:W-:Y:S06]  /*14c0*/  BRA `(.L_x_58) ;  /* 0x0000000000107947 */ /* 0x000fec0003800000 */
.L_x_57:
[----:B------:R-:W-:-:S04]  /*14d0*/  LOP3.LUT R0, R0, 0x80000000, RZ, 0xc0, !PT ;  /* 0x8000000000007812 */ /* 0x000fc800078ec0ff */
[----:B------:R-:W-:Y:S01]  /*14e0*/  LOP3.LUT R0, R0, 0x7f800000, RZ, 0xfc, !PT ;  /* 0x7f80000000007812 */ /* 0x000fe200078efcff */
[----:B------:R-:W-:Y:S06]  /*14f0*/  BRA `(.L_x_58) ;  /* 0x0000000000047947 */ /* 0x000fec0003800000 */
.L_x_56:
[----:B------:R-:W-:-:S07]  /*1500*/  LEA R0, R5, R0, 0x17 ;  /* 0x0000000005007211 */ /* 0x000fce00078eb8ff */
.L_x_58:
[----:B------:R-:W-:Y:S05]  /*1510*/  BSYNC.RECONVERGENT B2 ;  /* 0x0000000000027941 */ /* 0x000fea0003800200 */
.L_x_55:
[----:B------:R-:W-:Y:S05]  /*1520*/  BRA `(.L_x_59) ;  /* 0x0000000000207947 */ /* 0x000fea0003800000 */
.L_x_54:
[----:B------:R-:W-:-:S04]  /*1530*/  LOP3.LUT R0, R8, 0x80000000, R3, 0x48, !PT ;  /* 0x8000000008007812 */ /* 0x000fc800078e4803 */
[----:B------:R-:W-:Y:S01]  /*1540*/  LOP3.LUT R0, R0, 0x7f800000, RZ, 0xfc, !PT ;  /* 0x7f80000000007812 */ /* 0x000fe200078efcff */
[----:B------:R-:W-:Y:S06]  /*1550*/  BRA `(.L_x_59) ;  /* 0x0000000000147947 */ /* 0x000fec0003800000 */
.L_x_53:
[----:B------:R-:W-:Y:S01]  /*1560*/  LOP3.LUT R0, R8, 0x80000000, R3, 0x48, !PT ;  /* 0x8000000008007812 */ /* 0x000fe200078e4803 */
[----:B------:R-:W-:Y:S06]  /*1570*/  BRA `(.L_x_59) ;  /* 0x00000000000c7947 */ /* 0x000fec0003800000 */
.L_x_52:
[----:B------:R-:W0:Y:S01]  /*1580*/  MUFU.RSQ R0, -QNAN ;  /* 0xffc0000000007908 */ /* 0x000e220000001400 */
[----:B------:R-:W-:Y:S05]  /*1590*/  BRA `(.L_x_59) ;  /* 0x0000000000047947 */ /* 0x000fea0003800000 */
.L_x_51:
[----:B------:R-:W-:-:S07]  /*15a0*/  FADD.FTZ R0, R3, R0 ;  /* 0x0000000003007221 */ /* 0x000fce0000010000 */
.L_x_59:
[----:B------:R-:W-:Y:S05]  /*15b0*/  BSYNC.RECONVERGENT B1 ;  /* 0x0000000000017941 */ /* 0x000fea0003800200 */
.L_x_49:
[----:B------:R-:W-:-:S04]  /*15c0*/  IMAD.MOV.U32 R5, RZ, RZ, 0x0 ;  /* 0x00000000ff057424 */ /* 0x000fc800078e00ff */
[----:B0-----:R-:W-:Y:S05]  /*15d0*/  RET.REL.NODEC R4 `(_Z30conv2d_backward_weights_kernelPKfS0_Pfiiiiiiii) ;  /* 0xffffffe804887950 */ /* 0x001fea0003c3ffff */
.L_x_60:
        /* <DEDUP_REMOVED lines=10> */
.L_x_105:


//--------------------- .text._Z27dense_backward_input_kernelPKfS0_Pfiii --------------------------
	.section	.text._Z27dense_backward_input_kernelPKfS0_Pfiii,"ax",@progbits
	.align	128
        .global         _Z27dense_backward_input_kernelPKfS0_Pfiii
        .type           _Z27dense_backward_input_kernelPKfS0_Pfiii,@function
        .size           _Z27dense_backward_input_kernelPKfS0_Pfiii,(.L_x_112 - _Z27dense_backward_input_kernelPKfS0_Pfiii)
        .other          _Z27dense_backward_input_kernelPKfS0_Pfiii,@"STO_CUDA_ENTRY STV_DEFAULT"
_Z27dense_backward_input_kernelPKfS0_Pfiii:
.text._Z27dense_backward_input_kernelPKfS0_Pfiii:
[----:B------:R-:W-:Y:S01]  /*0000*/  LDC R1, c[0x0][0x37c] ;  /* 0x0000df00ff017b82 */ /* 0x000fe20000000800 */
[----:B------:R-:W0:Y:S07]  /*0010*/  S2R R3, SR_TID.X ;  /* 0x0000000000037919 */ /* 0x000e2e0000002100 */
[----:B------:R-:W0:Y:S08]  /*0020*/  S2UR UR5, SR_CTAID.X ;  /* 0x00000000000579c3 */ /* 0x000e300000002500 */
[----:B------:R-:W0:Y:S08]  /*0030*/  LDC R0, c[0x0][0x360] ;  /* 0x0000d800ff007b82 */ /* 0x000e300000000800 */
[----:B------:R-:W1:Y:S08]  /*0040*/  LDC.64 R20, c[0x0][0x398] ;  /* 0x0000e600ff147b82 */ /* 0x000e700000000a00 */
[----:B------:R-:W2:Y:S01]  /*0050*/  S2UR UR4, SR_CTAID.Y ;  /* 0x00000000000479c3 */ /* 0x000ea20000002600 */
[----:B0-----:R-:W-:-:S05]  /*0060*/  IMAD R0, R0, UR5, R3 ;  /* 0x0000000500007c24 */ /* 0x001fca000f8e0203 */
[----:B-1----:R-:W-:-:S04]  /*0070*/  ISETP.GE.AND P0, PT, R0, R21, PT ;  /* 0x000000150000720c */ /* 0x002fc80003f06270 */
[----:B--2---:R-:W-:-:S13]  /*0080*/  ISETP.LE.OR P0, PT, R20, UR4, P0 ;  /* 0x0000000414007c0c */ /* 0x004fda0008703670 */
[----:B------:R-:W-:Y:S05]  /*0090*/  @P0 EXIT ;  /* 0x000000000000094d */ /* 0x000fea0003800000 */
[----:B------:R-:W0:Y:S01]  /*00a0*/  LDC R16, c[0x0][0x3a0] ;  /* 0x0000e800ff107b82 */ /* 0x000e220000000800 */
[----:B------:R-:W1:Y:S01]  /*00b0*/  LDCU.64 UR6, c[0x0][0x358] ;  /* 0x00006b00ff0677ac */ /* 0x000e620008000a00 */
[----:B------:R-:W-:Y:S01]  /*00c0*/  HFMA2 R22, -RZ, RZ, 0, 0 ;  /* 0x00000000ff167431 */ /* 0x000fe200000001ff */
[----:B0-----:R-:W-:-:S13]  /*00d0*/  ISETP.GE.AND P0, PT, R16, 0x1, PT ;  /* 0x000000011000780c */ /* 0x001fda0003f06270 */
[----:B-1----:R-:W-:Y:S05]  /*00e0*/  @!P0 BRA `(.L_x_61) ;  /* 0x0000000400e08947 */ /* 0x002fea0003800000 */
[C---:B------:R-:W-:Y:S01]  /*00f0*/  ISETP.GE.U32.AND P1, PT, R16.reuse, 0x8, PT ;  /* 0x000000081000780c */ /* 0x040fe20003f26070 */
[C---:B------:R-:W-:Y:S01]  /*0100*/  IMAD R17, R16.reuse, UR4, RZ ;  /* 0x0000000410117c24 */ /* 0x040fe2000f8e02ff */
[----:B------:R-:W-:Y:S02]  /*0110*/  LOP3.LUT R24, R16, 0x7, RZ, 0xc0, !PT ;  /* 0x0000000710187812 */ /* 0x000fe400078ec0ff */
[----:B------:R-:W-:Y:S02]  /*0120*/  MOV R22, RZ ;  /* 0x000000ff00167202 */ /* 0x000fe40000000f00 */
[----:B------:R-:W-:Y:S02]  /*0130*/  ISETP.NE.AND P0, PT, R24, RZ, PT ;  /* 0x000000ff1800720c */ /* 0x000fe40003f05270 */
[----:B------:R-:W-:-:S05]  /*0140*/  MOV R20, RZ ;  /* 0x000000ff00147202 */ /* 0x000fca0000000f00 */
[----:B------:R-:W-:Y:S06]  /*0150*/  @!P1 BRA `(.L_x_62) ;  /* 0x0000000000c49947 */ /* 0x000fec0003800000 */
[----:B------:R-:W0:Y:S01]  /*0160*/  LDC.64 R2, c[0x0][0x388] ;  /* 0x0000e200ff027b82 */ /* 0x000e220000000a00 */
[----:B------:R-:W-:Y:S02]  /*0170*/  LOP3.LUT R20, R16, 0x7ffffff8, RZ, 0xc0, !PT ;  /* 0x7ffffff810147812 */ /* 0x000fe400078ec0ff */
[----:B------:R-:W-:Y:S02]  /*0180*/  MOV R22, RZ ;  /* 0x000000ff00167202 */ /* 0x000fe40000000f00 */
[----:B------:R-:W-:Y:S02]  /*0190*/  MOV R18, R0 ;  /* 0x0000000000127202 */ /* 0x000fe40000000f00 */
[----:B------:R-:W-:Y:S01]  /*01a0*/  IADD3 R19, PT, PT, -R20, RZ, RZ ;  /* 0x000000ff14137210 */ /* 0x000fe20007ffe1ff */
[----:B0-----:R-:W-:-:S03]  /*01b0*/  IMAD.WIDE.U32 R2, R17, 0x4, R2 ;  /* 0x0000000411027825 */ /* 0x001fc600078e0002 */
[----:B------:R-:W-:-:S04]  /*01c0*/  IADD3 R4, P1, PT, R2, 0x10, RZ ;  /* 0x0000001002047810 */ /* 0x000fc80007f3e0ff */
[----:B------:R-:W-:-:S09]  /*01d0*/  IADD3.X R5, PT, PT, RZ, R3, RZ, P1, !PT ;  /* 0x00000003ff057210 */ /* 0x000fd20000ffe4ff */
.L_x_63:
[----:B------:R-:W0:Y:S01]  /*01e0*/  LDC.64 R12, c[0x0][0x380] ;  /* 0x0000e000ff0c7b82 */ /* 0x000e220000000a00 */
[----:B------:R-:W-:Y:S02]  /*01f0*/  MOV R2, R4 ;  /* 0x0000000400027202 */ /* 0x000fe40000000f00 */
[----:B------:R-:W-:-:S05]  /*0200*/  MOV R3, R5 ;  /* 0x0000000500037202 */ /* 0x000fca0000000f00 */
[----:B------:R-:W2:Y:S04]  /*0210*/  LDG.E R27, desc[UR6][R2.64+-0x10] ;  /* 0xfffff006021b7981 */ /* 0x000ea8000c1e1900 */
[----:B------:R-:W3:Y:S04]  /*0220*/  LDG.E R23, desc[UR6][R2.64+-0xc] ;  /* 0xfffff40602177981 */ /* 0x000ee8000c1e1900 */
[----:B------:R-:W4:Y:S04]  /*0230*/  LDG.E R26, desc[UR6][R2.64+-0x8] ;  /* 0xfffff806021a7981 */ /* 0x000f28000c1e1900 */
[----:B------:R-:W5:Y:S01]  /*0240*/  LDG.E R28, desc[UR6][R2.64+-0x4] ;  /* 0xfffffc06021c7981 */ /* 0x000f62000c1e1900 */
[----:B0-----:R-:W-:-:S05]  /*0250*/  IMAD.WIDE R12, R18, 0x4, R12 ;  /* 0x00000004120c7825 */ /* 0x001fca00078e020c */
[----:B------:R0:W2:Y:S01]  /*0260*/  LDG.E R25, desc[UR6][R12.64] ;  /* 0x000000060c197981 */ /* 0x0000a2000c1e1900 */
[----:B------:R-:W-:-:S04]  /*0270*/  IMAD.WIDE R14, R21, 0x4, R12 ;  /* 0x00000004150e7825 */ /* 0x000fc800078e020c */
[C---:B------:R-:W-:Y:S02]  /*0280*/  IMAD.WIDE R6, R21.reuse, 0x4, R14 ;  /* 0x0000000415067825 */ /* 0x040fe400078e020e */
[----:B------:R-:W3:Y:S02]  /*0290*/  LDG.E R14, desc[UR6][R14.64] ;  /* 0x000000060e0e7981 */ /* 0x000ee4000c1e1900 */
[C---:B------:R-:W-:Y:S02]  /*02a0*/  IMAD.WIDE R4, R21.reuse, 0x4, R6 ;  /* 0x0000000415047825 */ /* 0x040fe400078e0206 */
[----:B------:R1:W4:Y:S02]  /*02b0*/  LDG.E R29, desc[UR6][R6.64] ;  /* 0x00000006061d7981 */ /* 0x000324000c1e1900 */
[C---:B------:R-:W-:Y:S02]  /*02c0*/  IMAD.WIDE R8, R21.reuse, 0x4, R4 ;  /* 0x0000000415087825 */ /* 0x040fe400078e0204 */
[----:B------:R-:W5:Y:S02]  /*02d0*/  LDG.E R5, desc[UR6][R4.64] ;  /* 0x0000000604057981 */ /* 0x000f64000c1e1900 */
[----:B------:R-:W-:-:S02]  /*02e0*/  IMAD.WIDE R10, R21, 0x4, R8 ;  /* 0x00000004150a7825 */ /* 0x000fc400078e0208 */
[----:B------:R2:W5:Y:S04]  /*02f0*/  LDG.E R9, desc[UR6][R8.64] ;  /* 0x0000000608097981 */ /* 0x000568000c1e1900 */
[----:B------:R-:W5:Y:S01]  /*0300*/  LDG.E R4, desc[UR6][R2.64] ;  /* 0x0000000602047981 */ /* 0x000f62000c1e1900 */
[----:B0-----:R-:W-:-:S03]  /*0310*/  IMAD.WIDE R12, R21, 0x4, R10 ;  /* 0x00000004150c7825 */ /* 0x001fc600078e020a */
[----:B------:R-:W5:Y:S01]  /*0320*/  LDG.E R10, desc[UR6][R10.64] ;  /* 0x000000060a0a7981 */ /* 0x000f62000c1e1900 */
[----:B-1----:R-:W-:-:S03]  /*0330*/  IMAD.WIDE R6, R21, 0x4, R12 ;  /* 0x0000000415067825 */ /* 0x002fc600078e020c */
[----:B------:R-:W5:Y:S04]  /*0340*/  LDG.E R15, desc[UR6][R12.64] ;  /* 0x000000060c0f7981 */ /* 0x000f68000c1e1900 */
[----:B------:R-:W5:Y:S01]  /*0350*/  LDG.E R6, desc[UR6][R6.64] ;  /* 0x0000000606067981 */ /* 0x000f62000c1e1900 */
[----:B--2---:R-:W-:-:S03]  /*0360*/  FFMA R8, R27, R25, R22 ;  /* 0x000000191b087223 */ /* 0x004fc60000000016 */
[----:B------:R-:W2:Y:S04]  /*0370*/  LDG.E R25, desc[UR6][R2.64+0x4] ;  /* 0x0000040602197981 */ /* 0x000ea8000c1e1900 */
[----:B------:R-:W2:Y:S04]  /*0380*/  LDG.E R22, desc[UR6][R2.64+0x8] ;  /* 0x0000080602167981 */ /* 0x000ea8000c1e1900 */
[----:B------:R-:W2:Y:S01]  /*0390*/  LDG.E R27, desc[UR6][R2.64+0xc] ;  /* 0x00000c06021b7981 */ /* 0x000ea2000c1e1900 */
[----:B---3--:R-:W-:Y:S01]  /*03a0*/  FFMA R23, R23, R14, R8 ;  /* 0x0000000e17177223 */ /* 0x008fe20000000008 */
[----:B------:R-:W-:-:S03]  /*03b0*/  IADD3 R19, PT, PT, R19, 0x8, RZ ;  /* 0x0000000813137810 */ /* 0x000fc60007ffe0ff */
[----:B----4-:R-:W-:Y:S01]  /*03c0*/  FFMA R23, R26, R29, R23 ;  /* 0x0000001d1a177223 */ /* 0x010fe20000000017 */
[----:B------:R-:W-:-:S03]  /*03d0*/  ISETP.NE.AND P1, PT, R19, RZ, PT ;  /* 0x000000ff1300720c */ /* 0x000fc60003f25270 */
[----:B-----5:R-:W-:-:S04]  /*03e0*/  FFMA R5, R28, R5, R23 ;  /* 0x000000051c057223 */ /* 0x020fc80000000017 */
[----:B------:R-:W-:Y:S01]  /*03f0*/  FFMA R4, R4, R9, R5 ;  /* 0x0000000904047223 */ /* 0x000fe20000000005 */
[----:B------:R-:W-:-:S03]  /*0400*/  LEA R18, R21, R18, 0x3 ;  /* 0x0000001215127211 */ /* 0x000fc600078e18ff */
[----:B--2---:R-:W-:Y:S01]  /*0410*/  FFMA R25, R25, R10, R4 ;  /* 0x0000000a19197223 */ /* 0x004fe20000000004 */
[----:B------:R-:W-:-:S03]  /*0420*/  IADD3 R4, P2, PT, R2, 0x20, RZ ;  /* 0x0000002002047810 */ /* 0x000fc60007f5e0ff */
[----:B------:R-:W-:Y:S01]  /*0430*/  FFMA R22, R22, R15, R25 ;  /* 0x0000000f16167223 */ /* 0x000fe20000000019 */
[----:B------:R-:W-:-:S03]  /*0440*/  IADD3.X R5, PT, PT, RZ, R3, RZ, P2, !PT ;  /* 0x00000003ff057210 */ /* 0x000fc600017fe4ff */
[----:B------:R-:W-:Y:S01]  /*0450*/  FFMA R22, R27, R6, R22 ;  /* 0x000000061b167223 */ /* 0x000fe20000000016 */
[----:B------:R-:W-:Y:S06]  /*0460*/  @P1 BRA `(.L_x_63) ;  /* 0xfffffffc005c1947 */ /* 0x000fec000383ffff */
.L_x_62:
[----:B------:R-:W-:Y:S05]  /*0470*/  @!P0 BRA `(.L_x_61) ;  /* 0x0000000000fc8947 */ /* 0x000fea0003800000 */
[----:B------:R-:W-:Y:S02]  /*0480*/  ISETP.GE.U32.AND P1, PT, R24, 0x4, PT ;  /* 0x000000041800780c */ /* 0x000fe40003f26070 */
[----:B------:R-:W-:-:S04]  /*0490*/  LOP3.LUT R14, R16, 0x3, RZ, 0xc0, !PT ;  /* 0x00000003100e7812 */ /* 0x000fc800078ec0ff */
[----:B------:R-:W-:-:S07]  /*04a0*/  ISETP.NE.AND P0, PT, R14, RZ, PT ;  /* 0x000000ff0e00720c */ /* 0x000fce0003f05270 */
[----:B------:R-:W-:Y:S06]  /*04b0*/  @!P1 BRA `(.L_x_64) ;  /* 0x00000000006c9947 */ /* 0x000fec0003800000 */
[----:B------:R-:W0:Y:S01]  /*04c0*/  LDC.64 R4, c[0x0][0x380] ;  /* 0x0000e000ff047b82 */ /* 0x000e220000000a00 */
[----:B------:R-:W-:Y:S01]  /*04d0*/  IMAD R9, R20, R21, R0 ;  /* 0x0000001514097224 */ /* 0x000fe200078e0200 */
[CC--:B------:R-:W-:Y:S02]  /*04e0*/  IADD3 R7, PT, PT, R17.reuse, R20.reuse, RZ ;  /* 0x0000001411077210 */ /* 0x0c0fe40007ffe0ff */
[----:B------:R-:W-:-:S04]  /*04f0*/  IADD3 R8, P1, PT, R17, R20, RZ ;  /* 0x0000001411087210 */ /* 0x000fc80007f3e0ff */
[----:B------:R-:W1:Y:S08]  /*0500*/  LDC.64 R12, c[0x0][0x388] ;  /* 0x0000e200ff0c7b82 */ /* 0x000e700000000a00 */
[----:B------:R-:W2:Y:S01]  /*0510*/  LDC.64 R2, c[0x0][0x388] ;  /* 0x0000e200ff027b82 */ /* 0x000ea20000000a00 */
[----:B0-----:R-:W-:Y:S01]  /*0520*/  IMAD.WIDE R4, R9, 0x4, R4 ;  /* 0x0000000409047825 */ /* 0x001fe200078e0204 */
[----:B------:R-:W-:-:S03]  /*0530*/  IADD3.X R9, PT, PT, RZ, RZ, RZ, P1, !PT ;  /* 0x000000ffff097210 */ /* 0x000fc60000ffe4ff */
[----:B-1----:R-:W-:-:S04]  /*0540*/  IMAD.WIDE.U32 R12, R7, 0x4, R12 ;  /* 0x00000004070c7825 */ /* 0x002fc800078e000c */
[----:B------:R-:W-:Y:S02]  /*0550*/  IMAD.WIDE R6, R21, 0x4, R4 ;  /* 0x0000000415067825 */ /* 0x000fe400078e0204 */
[----:B------:R-:W3:Y:S01]  /*0560*/  LDG.E R13, desc[UR6][R12.64] ;  /* 0x000000060c0d7981 */ /* 0x000ee2000c1e1900 */
[----:B--2---:R-:W-:-:S03]  /*0570*/  LEA R2, P1, R8, R2, 0x2 ;  /* 0x0000000208027211 */ /* 0x004fc600078210ff */
[----:B------:R-:W3:Y:S01]  /*0580*/  LDG.E R4, desc[UR6][R4.64] ;  /* 0x0000000604047981 */ /* 0x000ee2000c1e1900 */
[----:B------:R-:W-:Y:S01]  /*0590*/  LEA.HI.X R3, R8, R3, R9, 0x2, P1 ;  /* 0x0000000308037211 */ /* 0x000fe200008f1409 */
[C---:B------:R-:W-:Y:S02]  /*05a0*/  IMAD.WIDE R8, R21.reuse, 0x4, R6 ;  /* 0x0000000415087825 */ /* 0x040fe400078e0206 */
[----:B------:R-:W2:Y:S04]  /*05b0*/  LDG.E R6, desc[UR6][R6.64] ;  /* 0x0000000606067981 */ /* 0x000ea8000c1e1900 */
[----:B------:R-:W2:Y:S01]  /*05c0*/  LDG.E R18, desc[UR6][R2.64+0x4] ;  /* 0x0000040602127981 */ /* 0x000ea2000c1e1900 */
[----:B------:R-:W-:-:S03]  /*05d0*/  IMAD.WIDE R10, R21, 0x4, R8 ;  /* 0x00000004150a7825 */ /* 0x000fc600078e0208 */
[----:B------:R-:W4:Y:S04]  /*05e0*/  LDG.E R8, desc[UR6][R8.64] ;  /* 0x0000000608087981 */ /* 0x000f28000c1e1900 */
[----:B------:R-:W4:Y:S04]  /*05f0*/  LDG.E R24, desc[UR6][R2.64+0x8] ;  /* 0x0000080602187981 */ /* 0x000f28000c1e1900 */
[----:B------:R-:W5:Y:S04]  /*0600*/  LDG.E R10, desc[UR6][R10.64] ;  /* 0x000000060a0a7981 */ /* 0x000f68000c1e1900 */
[----:B------:R-:W5:Y:S01]  /*0610*/  LDG.E R26, desc[UR6][R2.64+0xc] ;  /* 0x00000c06021a7981 */ /* 0x000f62000c1e1900 */
[----:B------:R-:W-:Y:S01]  /*0620*/  IADD3 R20, PT, PT, R20, 0x4, RZ ;  /* 0x0000000414147810 */ /* 0x000fe20007ffe0ff */
[----:B---3--:R-:W-:-:S04]  /*0630*/  FFMA R13, R13, R4, R22 ;  /* 0x000000040d0d7223 */ /* 0x008fc80000000016 */
[----:B--2---:R-:W-:-:S04]  /*0640*/  FFMA R13, R18, R6, R13 ;  /* 0x00000006120d7223 */ /* 0x004fc8000000000d */
[----:B----4-:R-:W-:-:S04]  /*0650*/  FFMA R13, R24, R8, R13 ;  /* 0x00000008180d7223 */ /* 0x010fc8000000000d */
[----:B-----5:R-:W-:-:S07]  /*0660*/  FFMA R22, R26, R10, R13 ;  /* 0x0000000a1a167223 */ /* 0x020fce000000000d */
.L_x_64:
[----:B------:R-:W-:Y:S05]  /*0670*/  @!P0 BRA `(.L_x_61) ;  /* 0x00000000007c8947 */ /* 0x000fea0003800000 */
[----:B------:R-:W-:Y:S01]  /*0680*/  ISETP.NE.AND P1, PT, R14, 0x1, PT ;  /* 0x000000010e00780c */ /* 0x000fe20003f25270 */
[----:B------:R-:W0:Y:S01]  /*0690*/  LDC.64 R10, c[0x0][0x388] ;  /* 0x0000e200ff0a7b82 */ /* 0x000e220000000a00 */
[----:B------:R-:W-:-:S04]  /*06a0*/  LOP3.LUT R16, R16, 0x1, RZ, 0xc0, !PT ;  /* 0x0000000110107812 */ /* 0x000fc800078ec0ff */
[----:B------:R-:W-:-:S03]  /*06b0*/  ISETP.NE.U32.AND P0, PT, R16, 0x1, PT ;  /* 0x000000011000780c */ /* 0x000fc60003f05070 */
[----:B------:R-:W1:Y:S04]  /*06c0*/  LDC.64 R8, c[0x0][0x380] ;  /* 0x0000e000ff087b82 */ /* 0x000e680000000a00 */
[CC--:B------:R-:W-:Y:S02]  /*06d0*/  @P1 IADD3 R13, PT, PT, R17.reuse, R20.reuse, RZ ;  /* 0x00000014110d1210 */ /* 0x0c0fe40007ffe0ff */
[----:B------:R-:W-:Y:S02]  /*06e0*/  @P1 IADD3 R12, P2, PT, R17, R20, RZ ;  /* 0x00000014110c1210 */ /* 0x000fe40007f5e0ff */
[----:B------:R-:W2:Y:S02]  /*06f0*/  @P1 LDC.64 R4, c[0x0][0x388] ;  /* 0x0000e200ff041b82 */ /* 0x000ea40000000a00 */
[----:B------:R-:W-:-:S06]  /*0700*/  @P1 IADD3.X R14, PT, PT, RZ, RZ, RZ, P2, !PT ;  /* 0x000000ffff0e1210 */ /* 0x000fcc00017fe4ff */
[----:B------:R-:W3:Y:S01]  /*0710*/  LDC.64 R6, c[0x0][0x388] ;  /* 0x0000e200ff067b82 */ /* 0x000ee20000000a00 */
[----:B0-----:R-:W-:-:S04]  /*0720*/  @P1 IMAD.WIDE.U32 R10, R13, 0x4, R10 ;  /* 0x000000040d0a1825 */ /* 0x001fc800078e000a */
[CC--:B------:R-:W-:Y:S01]  /*0730*/  @P1 IMAD R13, R20.reuse, R21.reuse, R0 ;  /* 0x00000015140d1224 */ /* 0x0c0fe200078e0200 */
[----:B------:R-:W-:Y:S01]  /*0740*/  @P1 IADD3 R20, PT, PT, R20, 0x2, RZ ;  /* 0x0000000214141810 */ /* 0x000fe20007ffe0ff */
[----:B------:R-:W4:Y:S01]  /*0750*/  @P1 LDG.E R11, desc[UR6][R10.64] ;  /* 0x000000060a0b1981 */ /* 0x000f22000c1e1900 */
[----:B------:R-:W0:Y:S01]  /*0760*/  LDC.64 R2, c[0x0][0x380] ;  /* 0x0000e000ff027b82 */ /* 0x000e220000000a00 */
[----:B-1----:R-:W-:Y:S01]  /*0770*/  @P1 IMAD.WIDE R8, R13, 0x4, R8 ;  /* 0x000000040d081825 */ /* 0x002fe200078e0208 */
[----:B------:R-:W-:Y:S02]  /*0780*/  @!P0 IADD3 R17, PT, PT, R17, R20, RZ ;  /* 0x0000001411118210 */ /* 0x000fe40007ffe0ff */
[----:B--2---:R-:W-:Y:S01]  /*0790*/  @P1 LEA R4, P2, R12, R4, 0x2 ;  /* 0x000000040c041211 */ /* 0x004fe200078410ff */
[----:B------:R-:W-:-:S03]  /*07a0*/  @!P0 IMAD R15, R20, R21, R0 ;  /* 0x00000015140f8224 */ /* 0x000fc600078e0200 */
[----:B------:R-:W-:Y:S01]  /*07b0*/  @P1 LEA.HI.X R5, R12, R5, R14, 0x2, P2 ;  /* 0x000000050c051211 */ /* 0x000fe200010f140e */
[----:B------:R-:W-:Y:S01]  /*07c0*/  @P1 IMAD.WIDE R12, R21, 0x4, R8 ;  /* 0x00000004150c1825 */ /* 0x000fe200078e0208 */
[----:B------:R-:W4:Y:S03]  /*07d0*/  @P1 LDG.E R14, desc[UR6][R8.64] ;  /* 0x00000006080e1981 */ /* 0x000f26000c1e1900 */
[----:B---3--:R-:W-:Y:S01]  /*07e0*/  @!P0 IMAD.WIDE.U32 R6, R17, 0x4, R6 ;  /* 0x0000000411068825 */ /* 0x008fe200078e0006 */
[----:B------:R-:W2:Y:S04]  /*07f0*/  @P1 LDG.E R4, desc[UR6][R4.64+0x4] ;  /* 0x0000040604041981 */ /* 0x000ea8000c1e1900 */
[----:B------:R-:W2:Y:S01]  /*0800*/  @P1 LDG.E R12, desc[UR6][R12.64] ;  /* 0x000000060c0c1981 */ /* 0x000ea2000c1e1900 */
[----:B0-----:R-:W-:-:S03]  /*0810*/  @!P0 IMAD.WIDE R2, R15, 0x4, R2 ;  /* 0x000000040f028825 */ /* 0x001fc600078e0202 */
[----:B------:R-:W3:Y:S04]  /*0820*/  @!P0 LDG.E R7, desc[UR6][R6.64] ;  /* 0x0000000606078981 */ /* 0x000ee8000c1e1900 */
[----:B------:R-:W3:Y:S01]  /*0830*/  @!P0 LDG.E R2, desc[UR6][R2.64] ;  /* 0x0000000602028981 */ /* 0x000ee2000c1e1900 */
[----:B----4-:R-:W-:-:S04]  /*0840*/  @P1 FFMA R11, R11, R14, R22 ;  /* 0x0000000e0b0b1223 */ /* 0x010fc80000000016 */
[----:B--2---:R-:W-:-:S04]  /*0850*/  @P1 FFMA R22, R4, R12, R11 ;  /* 0x0000000c04161223 */ /* 0x004fc8000000000b */
[----:B---3--:R-:W-:-:S07]  /*0860*/  @!P0 FFMA R22, R7, R2, R22 ;  /* 0x0000000207168223 */ /* 0x008fce0000000016 */
.L_x_61:
[----:B------:R-:W0:Y:S01]  /*0870*/  LDC.64 R2, c[0x0][0x390] ;  /* 0x0000e400ff027b82 */ /* 0x000e220000000a00 */
[----:B------:R-:W-:-:S04]  /*0880*/  IMAD R21, R21, UR4, R0 ;  /* 0x0000000415157c24 */ /* 0x000fc8000f8e0200 */
[----:B0-----:R-:W-:-:S05]  /*0890*/  IMAD.WIDE R2, R21, 0x4, R2 ;  /* 0x0000000415027825 */ /* 0x001fca00078e0202 */
[----:B------:R-:W-:Y:S01]  /*08a0*/  STG.E desc[UR6][R2.64], R22 ;  /* 0x0000001602007986 */ /* 0x000fe2000c101906 */
[----:B------:R-:W-:Y:S05]  /*08b0*/  EXIT ;  /* 0x000000000000794d */ /* 0x000fea0003800000 */
.L_x_65:
        /* <DEDUP_REMOVED lines=12> */
.L_x_112:


//--------------------- .text._Z26dense_backward_bias_kernelPKfPfii --------------------------
	.section	.text._Z26dense_backward_bias_kernelPKfPfii,"ax",@progbits
	.align	128
        .global         _Z26dense_backward_bias_kernelPKfPfii
        .type           _Z26dense_backward_bias_kernelPKfPfii,@function
        .size           _Z26dense_backward_bias_kernelPKfPfii,(.L_x_106 - _Z26dense_backward_bias_kernelPKfPfii)
        .other          _Z26dense_backward_bias_kernelPKfPfii,@"STO_CUDA_ENTRY STV_DEFAULT"
_Z26dense_backward_bias_kernelPKfPfii:
.text._Z26dense_backward_bias_kernelPKfPfii:
[----:B------:R-:W-:Y:S01]  /*0000*/  LDC R1, c[0x0][0x37c] ;  /* 0x0000df00ff017b82 */ /* 0x000fe20000000800 */
[----:B------:R-:W0:Y:S07]  /*0010*/  S2R R3, SR_TID.X ;  /* 0x0000000000037919 */ /* 0x000e2e0000002100 */
[----:B------:R-:W0:Y:S08]  /*0020*/  S2UR UR4, SR_CTAID.X ;  /* 0x00000000000479c3 */ /* 0x000e300000002500 */
[----:B------:R-:W0:Y:S08]  /*0030*/  LDC R14, c[0x0][0x360] ;  /* 0x0000d800ff0e7b82 */ /* 0x000e300000000800 */
[----:B------:R-:W1:Y:S01]  /*0040*/  LDC R19, c[0x0][0x394] ;  /* 0x0000e500ff137b82 */ /* 0x000e620000000800 */
[----:B0-----:R-:W-:-:S05]  /*0050*/  IMAD R14, R14, UR4, R3 ;  /* 0x000000040e0e7c24 */ /* 0x001fca000f8e0203 */
[----:B-1----:R-:W-:-:S13]  /*0060*/  ISETP.GE.AND P0, PT, R14, R19, PT ;  /* 0x000000130e00720c */ /* 0x002fda0003f06270 */
[----:B------:R-:W-:Y:S05]  /*0070*/  @P0 EXIT ;  /* 0x000000000000094d */ /* 0x000fea0003800000 */
[----:B------:R-:W0:Y:S01]  /*0080*/  LDCU UR7, c[0x0][0x390] ;  /* 0x00007200ff0777ac */ /* 0x000e220008000800 */
[----:B------:R-:W-:Y:S01]  /*0090*/  HFMA2 R15, -RZ, RZ, 0, 0 ;  /* 0x00000000ff0f7431 */ /* 0x000fe200000001ff */
[----:B------:R-:W1:Y:S01]  /*00a0*/  LDCU.64 UR8, c[0x0][0x358] ;  /* 0x00006b00ff0877ac */ /* 0x000e620008000a00 */
[----:B0-----:R-:W-:-:S09]  /*00b0*/  UISETP.GE.AND UP0, UPT, UR7, 0x1, UPT ;  /* 0x000000010700788c */ /* 0x001fd2000bf06270 */
[----:B-1----:R-:W-:Y:S05]  /*00c0*/  BRA.U !UP0, `(.L_x_66) ;  /* 0x0000000508f87547 */ /* 0x002fea000b800000 */
[----:B------:R-:W-:Y:S01]  /*00d0*/  UISETP.GE.U32.AND UP1, UPT, UR7, 0x10, UPT ;  /* 0x000000100700788c */ /* 0x000fe2000bf26070 */
[----:B------:R-:W-:Y:S01]  /*00e0*/  MOV R15, RZ ;  /* 0x000000ff000f7202 */ /* 0x000fe20000000f00 */
[----:B------:R-:W-:Y:S01]  /*00f0*/  ULOP3.LUT UR5, UR7, 0xf, URZ, 0xc0, !UPT ;  /* 0x0000000f07057892 */ /* 0x000fe2000f8ec0ff */
[----:B------:R-:W-:-:S03]  /*0100*/  UMOV UR4, URZ ;  /* 0x000000ff00047c82 */ /* 0x000fc60008000000 */
[----:B------:R-:W-:-:S03]  /*0110*/  UISETP.NE.AND UP0, UPT, UR5, URZ, UPT ;  /* 0x000000ff0500728c */ /* 0x000fc6000bf05270 */
[----:B------:R-:W-:Y:S08]  /*0120*/  BRA.U !UP1, `(.L_x_67) ;  /* 0x0000000109e47547 */ /* 0x000ff0000b800000 */
[----:B------:R-:W-:Y:S01]  /*0130*/  ULOP3.LUT UR4, UR7, 0x7ffffff0, URZ, 0xc0, !UPT ;  /* 0x7ffffff007047892 */ /* 0x000fe2000f8ec0ff */
[----:B------:R-:W-:Y:S02]  /*0140*/  MOV R15, RZ ;  /* 0x000000ff000f7202 */ /* 0x000fe40000000f00 */
[----:B------:R-:W-:Y:S01]  /*0150*/  MOV R0, R14 ;  /* 0x0000000e00007202 */ /* 0x000fe20000000f00 */
[----:B------:R-:W-:-:S12]  /*0160*/  UIADD3 UR6, UPT, UPT, -UR4, URZ, URZ ;  /* 0x000000ff04067290 */ /* 0x000fd8000fffe1ff */
.L_x_68:
[----:B------:R-:W0:Y:S02]  /*0170*/  LDC.64 R4, c[0x0][0x380] ;  /* 0x0000e000ff047b82 */ /* 0x000e240000000a00 */
[----:B0-----:R-:W-:-:S05]  /*0180*/  IMAD.WIDE R4, R0, 0x4, R4 ;  /* 0x0000000400047825 */ /* 0x001fca00078e0204 */
[----:B------:R-:W2:Y:S01]  /*0190*/  LDG.E R24, desc[UR8][R4.64] ;  /* 0x0000000804187981 */ /* 0x000ea2000c1e1900 */
[----:B------:R-:W-:-:S05]  /*01a0*/  IMAD.WIDE R6, R19, 0x4, R4 ;  /* 0x0000000413067825 */ /* 0x000fca00078e0204 */
[----:B------:R0:W3:Y:S01]  /*01b0*/  LDG.E R23, desc[UR8][R6.64] ;  /* 0x0000000806177981 */ /* 0x0000e2000c1e1900 */
[----:B------:R-:W-:-:S05]  /*01c0*/  IMAD.WIDE R8, R19, 0x4, R6 ;  /* 0x0000000413087825 */ /* 0x000fca00078e0206 */
[----:B------:R1:W4:Y:S01]  /*01d0*/  LDG.E R22, desc[UR8][R8.64] ;  /* 0x0000000808167981 */ /* 0x000322000c1e1900 */
[----:B------:R-:W-:-:S05]  /*01e0*/  IMAD.WIDE R12, R19, 0x4, R8 ;  /* 0x00000004130c7825 */ /* 0x000fca00078e0208 */
[----:B------:R-:W5:Y:S01]  /*01f0*/  LDG.E R21, desc[UR8][R12.64] ;  /* 0x000000080c157981 */ /* 0x000f62000c1e1900 */
[----:B------:R-:W-:-:S05]  /*0200*/  IMAD.WIDE R16, R19, 0x4, R12 ;  /* 0x0000000413107825 */ /* 0x000fca00078e020c */
[----:B------:R-:W5:Y:S01]  /*0210*/  LDG.E R20, desc[UR8][R16.64] ;  /* 0x0000000810147981 */ /* 0x000f62000c1e1900 */
[----:B------:R-:W-:-:S05]  /*0220*/  IMAD.WIDE R2, R19, 0x4, R16 ;  /* 0x0000000413027825 */ /* 0x000fca00078e0210 */
[----:B------:R1:W5:Y:S01]  /*0230*/  LDG.E R18, desc[UR8][R2.64] ;  /* 0x0000000802127981 */ /* 0x000362000c1e1900 */
[----:B------:R-:W-:-:S05]  /*0240*/  IMAD.WIDE R26, R19, 0x4, R2 ;  /* 0x00000004131a7825 */ /* 0x000fca00078e0202 */
[----:B------:R1:W5:Y:S01]  /*0250*/  LDG.E R25, desc[UR8][R26.64] ;  /* 0x000000081a197981 */ /* 0x000362000c1e1900 */
[----:B------:R-:W-:-:S05]  /*0260*/  IMAD.WIDE R10, R19, 0x4, R26 ;  /* 0x00000004130a7825 */ /* 0x000fca00078e021a */
[----:B------:R1:W5:Y:S01]  /*0270*/  LDG.E R28, desc[UR8][R10.64] ;  /* 0x000000080a1c7981 */ /* 0x000362000c1e1900 */
[----:B0-----:R-:W-:-:S04]  /*0280*/  IMAD.WIDE R6, R19, 0x4, R10 ;  /* 0x0000000413067825 */ /* 0x001fc800078e020a */
[C---:B-1----:R-:W-:Y:S02]  /*0290*/  IMAD.WIDE R8, R19.reuse, 0x4, R6 ;  /* 0x0000000413087825 */ /* 0x042fe400078e0206 */
[----:B------:R-:W5:Y:S02]  /*02a0*/  LDG.E R6, desc[UR8][R6.64] ;  /* 0x0000000806067981 */ /* 0x000f64000c1e1900 */
[C---:B------:R-:W-:Y:S02]  /*02b0*/  IMAD.WIDE R2, R19.reuse, 0x4, R8 ;  /* 0x0000000413027825 */ /* 0x040fe400078e0208 */
[----:B------:R-:W5:Y:S02]  /*02c0*/  LDG.E R8, desc[UR8][R8.64] ;  /* 0x0000000808087981 */ /* 0x000f64000c1e1900 */
[C---:B------:R-:W-:Y:S02]  /*02d0*/  IMAD.WIDE R4, R19.reuse, 0x4, R2 ;  /* 0x0000000413047825 */ /* 0x040fe400078e0202 */
[----:B------:R-:W5:Y:S02]  /*02e0*/  LDG.E R29, desc[UR8][R2.64] ;  /* 0x00000008021d7981 */ /* 0x000f64000c1e1900 */
[----:B------:R-:W-:-:S02]  /*02f0*/  IMAD.WIDE R12, R19, 0x4, R4 ;  /* 0x00000004130c7825 */ /* 0x000fc400078e0204 */
[----:B------:R-:W5:Y:S02]  /*0300*/  LDG.E R4, desc[UR8][R4.64] ;  /* 0x0000000804047981 */ /* 0x000f64000c1e1900 */
[C---:B------:R-:W-:Y:S02]  /*0310*/  IMAD.WIDE R16, R19.reuse, 0x4, R12 ;  /* 0x0000000413107825 */ /* 0x040fe400078e020c */
[----:B------:R-:W5:Y:S02]  /*0320*/  LDG.E R12, desc[UR8][R12.64] ;  /* 0x000000080c0c7981 */ /* 0x000f64000c1e1900 */
[C---:B------:R-:W-:Y:S02]  /*0330*/  IMAD.WIDE R26, R19.reuse, 0x4, R16 ;  /* 0x00000004131a7825 */ /* 0x040fe400078e0210 */
[----:B------:R-:W5:Y:S02]  /*0340*/  LDG.E R16, desc[UR8][R16.64] ;  /* 0x0000000810107981 */ /* 0x000f64000c1e1900 */
[----:B------:R-:W-:-:S02]  /*0350*/  IMAD.WIDE R10, R19, 0x4, R26 ;  /* 0x00000004130a7825 */ /* 0x000fc400078e021a */
[----:B------:R-:W5:Y:S04]  /*0360*/  LDG.E R26, desc[UR8][R26.64] ;  /* 0x000000081a1a7981 */ /* 0x000f68000c1e1900 */
[----:B------:R-:W5:Y:S01]  /*0370*/  LDG.E R10, desc[UR8][R10.64] ;  /* 0x000000080a0a7981 */ /* 0x000f62000c1e1900 */
[----:B------:R-:W-:-:S04]  /*0380*/  UIADD3 UR6, UPT, UPT, UR6, 0x10, URZ ;  /* 0x0000001006067890 */ /* 0x000fc8000fffe0ff */
[----:B------:R-:W-:Y:S01]  /*0390*/  UISETP.NE.AND UP1, UPT, UR6, URZ, UPT ;  /* 0x000000ff0600728c */ /* 0x000fe2000bf25270 */
[----:B------:R-:W-:Y:S01]  /*03a0*/  LEA R0, R19, R0, 0x4 ;  /* 0x0000000013007211 */ /* 0x000fe200078e20ff */
[----:B--2---:R-:W-:-:S04]  /*03b0*/  FADD R24, R24, R15 ;  /* 0x0000000f18187221 */ /* 0x004fc80000000000 */
[----:B---3--:R-:W-:-:S04]  /*03c0*/  FADD R23, R24, R23 ;  /* 0x0000001718177221 */ /* 0x008fc80000000000 */
[----:B----4-:R-:W-:-:S04]  /*03d0*/  FADD R22, R23, R22 ;  /* 0x0000001617167221 */ /* 0x010fc80000000000 */
[----:B-----5:R-:W-:-:S04]  /*03e0*/  FADD R21, R22, R21 ;  /* 0x0000001516157221 */ /* 0x020fc80000000000 */
        /* <DEDUP_REMOVED lines=11> */
[----:B------:R-:W-:Y:S01]  /*04a0*/  FADD R15, R29, R10 ;  /* 0x0000000a1d0f7221 */ /* 0x000fe20000000000 */
[----:B------:R-:W-:Y:S06]  /*04b0*/  BRA.U UP1, `(.L_x_68) ;  /* 0xfffffffd012c7547 */ /* 0x000fec000b83ffff */
.L_x_67:
[----:B------:R-:W-:Y:S05]  /*04c0*/  BRA.U !UP0, `(.L_x_66) ;  /* 0x0000000108f87547 */ /* 0x000fea000b800000 */
[----:B------:R-:W-:Y:S02]  /*04d0*/  UISETP.GE.U32.AND UP0, UPT, UR5, 0x8, UPT ;  /* 0x000000080500788c */ /* 0x000fe4000bf06070 */
[----:B------:R-:W-:-:S04]  /*04e0*/  ULOP3.LUT UR6, UR7, 0x7, URZ, 0xc0, !UPT ;  /* 0x0000000707067892 */ /* 0x000fc8000f8ec0ff */
[----:B------:R-:W-:-:S03]  /*04f0*/  UISETP.NE.AND UP1, UPT, UR6, URZ, UPT ;  /* 0x000000ff0600728c */ /* 0x000fc6000bf25270 */
[----:B------:R-:W-:Y:S08]  /*0500*/  BRA.U !UP0, `(.L_x_69) ;  /* 0x00000001086c7547 */ /* 0x000ff0000b800000 */
[----:B------:R-:W0:Y:S01]  /*0510*/  LDC.64 R2, c[0x0][0x380] ;  /* 0x0000e000ff027b82 */ /* 0x000e220000000a00 */
[----:B------:R-:W-:-:S04]  /*0520*/  IMAD R5, R19, UR4, R14 ;  /* 0x0000000413057c24 */ /* 0x000fc8000f8e020e */
[----:B0-----:R-:W-:-:S04]  /*0530*/  IMAD.WIDE R2, R5, 0x4, R2 ;  /* 0x0000000405027825 */ /* 0x001fc800078e0202 */
[C---:B------:R-:W-:Y:S02]  /*0540*/  IMAD.WIDE R4, R19.reuse, 0x4, R2 ;  /* 0x0000000413047825 */ /* 0x040fe400078e0202 */
[----:B------:R-:W2:Y:S02]  /*0550*/  LDG.E R2, desc[UR8][R2.64] ;  /* 0x0000000802027981 */ /* 0x000ea4000c1e1900 */
[C---:B------:R-:W-:Y:S02]  /*0560*/  IMAD.WIDE R6, R19.reuse, 0x4, R4 ;  /* 0x0000000413067825 */ /* 0x040fe400078e0204 */
[----:B------:R-:W3:Y:S02]  /*0570*/  LDG.E R5, desc[UR8][R4.64] ;  /* 0x0000000804057981 */ /* 0x000ee4000c1e1900 */
[C---:B------:R-:W-:Y:S02]  /*0580*/  IMAD.WIDE R8, R19.reuse, 0x4, R6 ;  /* 0x0000000413087825 */ /* 0x040fe400078e0206 */
[----:B------:R-:W4:Y:S02]  /*0590*/  LDG.E R7, desc[UR8][R6.64] ;  /* 0x0000000806077981 */ /* 0x000f24000c1e1900 */
        /* <DEDUP_REMOVED lines=9> */
[----:B------:R-:W-:Y:S01]  /*0630*/  UIADD3 UR4, UPT, UPT, UR4, 0x8, URZ ;  /* 0x0000000804047890 */ /* 0x000fe2000fffe0ff */
        /* <DEDUP_REMOVED lines=8> */
.L_x_69:
        /* <DEDUP_REMOVED lines=12> */
[----:B------:R-:W-:Y:S02]  /*0780*/  IMAD.WIDE R8, R19, 0x4, R6 ;  /* 0x0000000413087825 */ /* 0x000fe400078e0206 */
[----:B------:R-:W4:Y:S04]  /*0790*/  LDG.E R6, desc[UR8][R6.64] ;  /* 0x0000000806067981 */ /* 0x000f28000c1e1900 */
[----:B------:R-:W5:Y:S01]  /*07a0*/  LDG.E R8, desc[UR8][R8.64] ;  /* 0x0000000808087981 */ /* 0x000f62000c1e1900 */
[----:B------:R-:W-:Y:S01]  /*07b0*/  UIADD3 UR4, UPT, UPT, UR4, 0x4, URZ ;  /* 0x0000000404047890 */ /* 0x000fe2000fffe0ff */
[----:B--2---:R-:W-:-:S04]  /*07c0*/  FADD R15, R15, R2 ;  /* 0x000000020f0f7221 */ /* 0x004fc80000000000 */
[----:B---3--:R-:W-:-:S04]  /*07d0*/  FADD R15, R15, R4 ;  /* 0x000000040f0f7221 */ /* 0x008fc80000000000 */
[----:B----4-:R-:W-:-:S04]  /*07e0*/  FADD R15, R15, R6 ;  /* 0x000000060f0f7221 */ /* 0x010fc80000000000 */
[----:B-----5:R-:W-:-:S07]  /*07f0*/  FADD R15, R15, R8 ;  /* 0x000000080f0f7221 */ /* 0x020fce0000000000 */
.L_x_70:
[----:B------:R-:W-:Y:S05]  /*0800*/  BRA.U !UP1, `(.L_x_66) ;  /* 0x0000000109287547 */ /* 0x000fea000b800000 */
[----:B------:R-:W0:Y:S01]  /*0810*/  LDC.64 R4, c[0x0][0x380] ;  /* 0x0000e000ff047b82 */ /* 0x000e220000000a00 */
[----:B------:R-:W-:Y:S01]  /*0820*/  IMAD R0, R19, UR4, R14 ;  /* 0x0000000413007c24 */ /* 0x000fe2000f8e020e */
[----:B------:R-:W-:-:S12]  /*0830*/  UIADD3 UR5, UPT, UPT, -UR5, URZ, URZ ;  /* 0x000000ff05057290 */ /* 0x000fd8000fffe1ff */
.L_x_71:
[----:B0-----:R-:W-:-:S06]  /*0840*/  IMAD.WIDE R2, R0, 0x4, R4 ;  /* 0x0000000400027825 */ /* 0x001fcc00078e0204 */
[----:B------:R-:W2:Y:S01]  /*0850*/  LDG.E R2, desc[UR8][R2.64] ;  /* 0x0000000802027981 */ /* 0x000ea2000c1e1900 */
[----:B------:R-:W-:Y:S01]  /*0860*/  UIADD3 UR5, UPT, UPT, UR5, 0x1, URZ ;  /* 0x0000000105057890 */ /* 0x000fe2000fffe0ff */
[----:B------:R-:W-:-:S03]  /*0870*/  IADD3 R0, PT, PT, R0, R19, RZ ;  /* 0x0000001300007210 */ /* 0x000fc60007ffe0ff */
[----:B------:R-:W-:Y:S01]  /*0880*/  UISETP.NE.AND UP0, UPT, UR5, URZ, UPT ;  /* 0x000000ff0500728c */ /* 0x000fe2000bf05270 */
[----:B--2---:R-:W-:-:S08]  /*0890*/  FADD R15, R2, R15 ;  /* 0x0000000f020f7221 */ /* 0x004fd00000000000 */
[----:B------:R-:W-:Y:S05]  /*08a0*/  BRA.U UP0, `(.L_x_71) ;  /* 0xfffffffd00e47547 */ /* 0x000fea000b83ffff */
.L_x_66:
[----:B------:R-:W-:Y:S01]  /*08b0*/  I2FP.F32.S32 R4, UR7 ;  /* 0x0000000700047c45 */ /* 0x000fe20008201400 */
[----:B------:R-:W-:Y:S03]  /*08c0*/  BSSY.RECONVERGENT B0, `(.L_x_72) ;  /* 0x000000d000007945 */ /* 0x000fe60003800200 */
        /* <DEDUP_REMOVED lines=10> */
[----:B------:R-:W-:Y:S05]  /*0970*/  CALL.REL.NOINC `($__internal_2_$__cuda_sm3x_div_rn_noftz_f32_slowpath) ;  /* 0x0000000000187944 */ /* 0x000fea0003c00000 */
[----:B------:R-:W-:-:S07]  /*0980*/  MOV R5, R0 ;  /* 0x0000000000057202 */ /* 0x000fce0000000f00 */
.L_x_73:
[----:B------:R-:W-:Y:S05]  /*0990*/  BSYNC.RECONVERGENT B0 ;  /* 0x0000000000007941 */ /* 0x000fea0003800200 */
.L_x_72:
[----:B------:R-:W0:Y:S02]  /*09a0*/  LDC.64 R2, c[0x0][0x388] ;  /* 0x0000e200ff027b82 */ /* 0x000e240000000a00 */
[----:B0-----:R-:W-:-:S05]  /*09b0*/  IMAD.WIDE R14, R14, 0x4, R2 ;  /* 0x000000040e0e7825 */ /* 0x001fca00078e0202 */
[----:B------:R-:W-:Y:S01]  /*09c0*/  STG.E desc[UR8][R14.64], R5 ;  /* 0x000000050e007986 */ /* 0x000fe2000c101908 */
[----:B------:R-:W-:Y:S05]  /*09d0*/  EXIT ;  /* 0x000000000000794d */ /* 0x000fea0003800000 */
        .weak           $__internal_2_$__cuda_sm3x_div_rn_noftz_f32_slowpath
        .type           $__internal_2_$__cuda_sm3x_div_rn_noftz_f32_slowpath,@function
        .size           $__internal_2_$__cuda_sm3x_div_rn_noftz_f32_slowpath,(.L_x_106 - $__internal_2_$__cuda_sm3x_div_rn_noftz_f32_slowpath)
$__internal_2_$__cuda_sm3x_div_rn_noftz_f32_slowpath:
[----:B------:R-:W-:Y:S01]  /*09e0*/  SHF.R.U32.HI R5, RZ, 0x17, R4 ;  /* 0x00000017ff057819 */ /* 0x000fe20000011604 */
[----:B------:R-:W-:Y:S01]  /*09f0*/  BSSY.RECONVERGENT B1, `(.L_x_74) ;  /* 0x0000063000017945 */ /* 0x000fe20003800200 */
[----:B------:R-:W-:Y:S02]  /*0a00*/  SHF.R.U32.HI R0, RZ, 0x17, R3 ;  /* 0x00000017ff007819 */ /* 0x000fe40000011603 */
[----:B------:R-:W-:Y:S02]  /*0a10*/  LOP3.LUT R5, R5, 0xff, RZ, 0xc0, !PT ;  /* 0x000000ff05057812 */ /* 0x000fe400078ec0ff */
[----:B------:R-:W-:Y:S02]  /*0a20*/  LOP3.LUT R10, R0, 0xff, RZ, 0xc0, !PT ;  /* 0x000000ff000a7812 */ /* 0x000fe400078ec0ff */
[----:B------:R-:W-:Y:S02]  /*0a30*/  IADD3 R7, PT, PT, R5, -0x1, RZ ;  /* 0xffffffff05077810 */ /* 0x000fe40007ffe0ff */
[----:B------:R-:W-:-:S02]  /*0a40*/  IADD3 R8, PT, PT, R10, -0x1, RZ ;  /* 0xffffffff0a087810 */ /* 0x000fc40007ffe0ff */
[----:B------:R-:W-:-:S04]  /*0a50*/  ISETP.GT.U32.AND P0, PT, R7, 0xfd, PT ;  /* 0x000000fd0700780c */ /* 0x000fc80003f04070 */
[----:B------:R-:W-:-:S13]  /*0a60*/  ISETP.GT.U32.OR P0, PT, R8, 0xfd, P0 ;  /* 0x000000fd0800780c */ /* 0x000fda0000704470 */
[----:B------:R-:W-:Y:S01]  /*0a70*/  @!P0 MOV R6, RZ ;  /* 0x000000ff00068202 */ /* 0x000fe20000000f00 */
        /* <DEDUP_REMOVED lines=21> */
[----:B------:R-:W-:Y:S01]  /*0bd0*/  @!P0 FFMA R3, R3, 1.84467440737095516160e+19, RZ ;  /* 0x5f80000003038823 */ /* 0x000fe200000000ff */
[----:B------:R-:W-:Y:S01]  /*0be0*/  @!P0 MOV R6, 0xffffffc0 ;  /* 0xffffffc000068802 */ /* 0x000fe20000000f00 */
[----:B------:R-:W-:-:S03]  /*0bf0*/  @!P1 FFMA R4, R0, 1.84467440737095516160e+19, RZ ;  /* 0x5f80000000049823 */ /* 0x000fc600000000ff */
[----:B------:R-:W-:-:S07]  /*0c00*/  @!P1 IADD3 R6, PT, PT, R6, 0x40, RZ ;  /* 0x0000004006069810 */ /* 0x000fce0007ffe0ff */
.L_x_75:
[----:B------:R-:W-:Y:S01]  /*0c10*/  LEA R7, R5, 0xc0800000, 0x17 ;  /* 0xc080000005077811 */ /* 0x000fe200078eb8ff */
[----:B------:R-:W-:Y:S03]  /*0c20*/  BSSY.RECONVERGENT B2, `(.L_x_80) ;  /* 0x0000036000027945 */ /* 0x000fe60003800200 */
[----:B------:R-:W-:Y:S02]  /*0c30*/  IADD3 R7, PT, PT, -R7, R4, RZ ;  /* 0x0000000407077210 */ /* 0x000fe40007ffe1ff */
[----:B------:R-:W-:Y:S02]  /*0c40*/  IADD3 R4, PT, PT, R10, -0x7f, RZ ;  /* 0xffffff810a047810 */ /* 0x000fe40007ffe0ff */
[----:B------:R-:W0:Y:S01]  /*0c50*/  MUFU.RCP R8, R7 ;  /* 0x0000000700087308 */ /* 0x000e220000001000 */
[----:B------:R-:W-:Y:S01]  /*0c60*/  FADD.FTZ R9, -R7, -RZ ;  /* 0x800000ff07097221 */ /* 0x000fe20000010100 */
[C---:B------:R-:W-:Y:S01]  /*0c70*/  IADD3 R5, PT, PT, R4.reuse, 0x7f, -R5 ;  /* 0x0000007f04057810 */ /* 0x040fe20007ffe805 */
[----:B------:R-:W-:-:S03]  /*0c80*/  IMAD R0, R4, -0x800000, R3 ;  /* 0xff80000004007824 */ /* 0x000fc600078e0203 */
        /* <DEDUP_REMOVED lines=10> */
[----:B------:R-:W-:-:S04]  /*0d30*/  IADD3 R7, PT, PT, R3, R5, RZ ;  /* 0x0000000503077210 */ /* 0x000fc80007ffe0ff */
        /* <DEDUP_REMOVED lines=11> */
[C---:B------:R-:W-:Y:S01]  /*0df0*/  IADD3 R6, PT, PT, R7.reuse, 0x20, RZ ;  /* 0x0000002007067810 */ /* 0x040fe20007ffe0ff */
[CCC-:B------:R-:W-:Y:S01]  /*0e00*/  FFMA.RM R4, R10.reuse, R8.reuse, R11.reuse ;  /* 0x000000080a047223 */ /* 0x1c0fe2000000400b */
[----:B------:R-:W-:Y:S02]  /*0e10*/  ISETP.NE.AND P2, PT, R7, RZ, PT ;  /* 0x000000ff0700720c */ /* 0x000fe40003f45270 */
[----:B------:R-:W-:Y:S01]  /*0e20*/  LOP3.LUT R5, R3, 0x7fffff, RZ, 0xc0, !PT ;  /* 0x007fffff03057812 */ /* 0x000fe200078ec0ff */
[----:B------:R-:W-:Y:S01]  /*0e30*/  FFMA.RP R3, R10, R8, R11 ;  /* 0x000000080a037223 */ /* 0x000fe2000000800b */
[----:B------:R-:W-:Y:S02]  /*0e40*/  ISETP.NE.AND P1, PT, R7, RZ, PT ;  /* 0x000000ff0700720c */ /* 0x000fe40003f25270 */
[----:B------:R-:W-:Y:S02]  /*0e50*/  LOP3.LUT R5, R5, 0x800000, RZ, 0xfc, !PT ;  /* 0x0080000005057812 */ /* 0x000fe400078efcff */
[----:B------:R-:W-:-:S02]  /*0e60*/  IADD3 R7, PT, PT, -R7, RZ, RZ ;  /* 0x000000ff07077210 */ /* 0x000fc40007ffe1ff */
[----:B------:R-:W-:Y:S02]  /*0e70*/  SHF.L.U32 R6, R5, R6, RZ ;  /* 0x0000000605067219 */ /* 0x000fe400000006ff */
[----:B------:R-:W-:Y:S02]  /*0e80*/  FSETP.NEU.FTZ.AND P0, PT, R3, R4, PT ;  /* 0x000000040300720b */ /* 0x000fe40003f1d000 */
        /* <DEDUP_REMOVED lines=11> */
.L_x_82:
[----:B------:R-:W-:-:S04]  /*0f40*/  LOP3.LUT R0, R0, 0x80000000, RZ, 0xc0, !PT ;  /* 0x8000000000007812 */ /* 0x000fc800078ec0ff */
[----:B------:R-:W-:Y:S01]  /*0f50*/  LOP3.LUT R0, R0, 0x7f800000, RZ, 0xfc, !PT ;  /* 0x7f80000000007812 */ /* 0x000fe200078efcff */
[----:B------:R-:W-:Y:S06]  /*0f60*/  BRA `(.L_x_83) ;  /* 0x0000000000047947 */ /* 0x000fec0003800000 */
.L_x_81:
[----:B------:R-:W-:-:S07]  /*0f70*/  LEA R0, R5, R0, 0x17 ;  /* 0x0000000005007211 */ /* 0x000fce00078eb8ff */
.L_x_83:
[----:B------:R-:W-:Y:S05]  /*0f80*/  BSYNC.RECONVERGENT B2 ;  /* 0x0000000000027941 */ /* 0x000fea0003800200 */
.L_x_80:
[----:B------:R-:W-:Y:S05]  /*0f90*/  BRA `(.L_x_84) ;  /* 0x0000000000207947 */ /* 0x000fea0003800000 */
.L_x_79:
[----:B------:R-:W-:-:S04]  /*0fa0*/  LOP3.LUT R0, R4, 0x80000000, R3, 0x48, !PT ;  /* 0x8000000004007812 */ /* 0x000fc800078e4803 */
[----:B------:R-:W-:Y:S01]  /*0fb0*/  LOP3.LUT R0, R0, 0x7f800000, RZ, 0xfc, !PT ;  /* 0x7f80000000007812 */ /* 0x000fe200078efcff */
[----:B------:R-:W-:Y:S06]  /*0fc0*/  BRA `(.L_x_84) ;  /* 0x0000000000147947 */ /* 0x000fec0003800000 */
.L_x_78:
[----:B------:R-:W-:Y:S01]  /*0fd0*/  LOP3.LUT R0, R4, 0x80000000, R3, 0x48, !PT ;  /* 0x8000000004007812 */ /* 0x000fe200078e4803 */
[----:B------:R-:W-:Y:S06]  /*0fe0*/  BRA `(.L_x_84) ;  /* 0x00000000000c7947 */ /* 0x000fec0003800000 */
.L_x_77:
[----:B------:R-:W0:Y:S01]  /*0ff0*/  MUFU.RSQ R0, -QNAN ;  /* 0xffc0000000007908 */ /* 0x000e220000001400 */
[----:B------:R-:W-:Y:S05]  /*1000*/  BRA `(.L_x_84) ;  /* 0x0000000000047947 */ /* 0x000fea0003800000 */
.L_x_76:
[----:B------:R-:W-:-:S07]  /*1010*/  FADD.FTZ R0, R3, R0 ;  /* 0x0000000003007221 */ /* 0x000fce0000010000 */
.L_x_84:
[----:B------:R-:W-:Y:S05]  /*1020*/  BSYNC.RECONVERGENT B1 ;  /* 0x0000000000017941 */ /* 0x000fea0003800200 */
.L_x_74:
[----:B------:R-:W-:-:S04]  /*1030*/  HFMA2 R3, -RZ, RZ, 0, 0 ;  /* 0x00000000ff037431 */ /* 0x000fc800000001ff */
[----:B0-----:R-:W-:Y:S05]  /*1040*/  RET.REL.NODEC R2 `(_Z26dense_backward_bias_kernelPKfPfii) ;  /* 0xffffffec02ec7950 */ /* 0x001fea0003c3ffff */
.L_x_85:
        /* <DEDUP_REMOVED lines=11> */
.L_x_106:


//--------------------- .text._Z29dense_backward_weights_kernelPKfS0_Pfiii --------------------------
	.section	.text._Z29dense_backward_weights_kernelPKfS0_Pfiii,"ax",@progbits
	.align	128
        .global         _Z29dense_backward_weights_kernelPKfS0_Pfiii
        .type           _Z29dense_backward_weights_kernelPKfS0_Pfiii,@function
        .size           _Z29dense_backward_weights_kernelPKfS0_Pfiii,(.L_x_107 - _Z29dense_backward_weights_kernelPKfS0_Pfiii)
        .other          _Z29dense_backward_weights_kernelPKfS0_Pfiii,@"STO_CUDA_ENTRY STV_DEFAULT"
_Z29dense_backward_weights_kernelPKfS0_Pfiii:
.text._Z29dense_backward_weights_kernelPKfS0_Pfiii:
[----:B------:R-:W-:Y:S01]  /*0000*/  LDC R1, c[0x0][0x37c] ;  /* 0x0000df00ff017b82 */ /* 0x000fe20000000800 */
[----:B------:R-:W0:Y:S07]  /*0010*/  S2R R4, SR_TID.X ;  /* 0x0000000000047919 */ /* 0x000e2e0000002100 */
[----:B------:R-:W0:Y:S08]  /*0020*/  S2UR UR5, SR_CTAID.X ;  /* 0x00000000000579c3 */ /* 0x000e300000002500 */
[----:B------:R-:W0:Y:S08]  /*0030*/  LDC R3, c[0x0][0x360] ;  /* 0x0000d800ff037b82 */ /* 0x000e300000000800 */
[----:B------:R-:W1:Y:S08]  /*0040*/  S2UR UR4, SR_CTAID.Y ;  /* 0x00000000000479c3 */ /* 0x000e700000002600 */
[----:B------:R-:W1:Y:S08]  /*0050*/  LDC R0, c[0x0][0x3a0] ;  /* 0x0000e800ff007b82 */ /* 0x000e700000000800 */
[----:B------:R-:W2:Y:S01]  /*0060*/  LDC R2, c[0x0][0x39c] ;  /* 0x0000e700ff027b82 */ /* 0x000ea20000000800 */
[----:B0-----:R-:W-:Y:S01]  /*0070*/  IMAD R3, R3, UR5, R4 ;  /* 0x0000000503037c24 */ /* 0x001fe2000f8e0204 */
[----:B-1----:R-:W-:-:S04]  /*0080*/  ISETP.LE.AND P0, PT, R0, UR4, PT ;  /* 0x0000000400007c0c */ /* 0x002fc8000bf03270 */
[----:B--2---:R-:W-:-:S13]  /*0090*/  ISETP.GE.OR P0, PT, R3, R2, P0 ;  /* 0x000000020300720c */ /* 0x004fda0000706670 */
[----:B------:R-:W-:Y:S05]  /*00a0*/  @P0 EXIT ;  /* 0x000000000000094d */ /* 0x000fea0003800000 */
[----:B------:R-:W0:Y:S01]  /*00b0*/  LDC R4, c[0x0][0x398] ;  /* 0x0000e600ff047b82 */ /* 0x000e220000000800 */
[----:B------:R-:W1:Y:S01]  /*00c0*/  LDCU.64 UR6, c[0x0][0x358] ;  /* 0x00006b00ff0677ac */ /* 0x000e620008000a00 */
[----:B------:R-:W-:Y:S01]  /*00d0*/  HFMA2 R17, -RZ, RZ, 0, 0 ;  /* 0x00000000ff117431 */ /* 0x000fe200000001ff */
[----:B0-----:R-:W-:-:S13]  /*00e0*/  ISETP.GE.AND P0, PT, R4, 0x1, PT ;  /* 0x000000010400780c */ /* 0x001fda0003f06270 */
[----:B-1----:R-:W-:Y:S05]  /*00f0*/  @!P0 BRA `(.L_x_86) ;  /* 0x0000000800488947 */ /* 0x002fea0003800000 */
[C---:B------:R-:W-:Y:S01]  /*0100*/  ISETP.GE.U32.AND P0, PT, R4.reuse, 0x8, PT ;  /* 0x000000080400780c */ /* 0x040fe20003f06070 */
[----:B------:R-:W-:Y:S01]  /*0110*/  IMAD.MOV.U32 R7, RZ, RZ, RZ ;  /* 0x000000ffff077224 */ /* 0x000fe200078e00ff */
[----:B------:R-:W-:Y:S02]  /*0120*/  LOP3.LUT R6, R4, 0x7, RZ, 0xc0, !PT ;  /* 0x0000000704067812 */ /* 0x000fe400078ec0ff */
[----:B------:R-:W-:Y:S02]  /*0130*/  MOV R17, RZ ;  /* 0x000000ff00117202 */ /* 0x000fe40000000f00 */
[----:B------:R-:W-:-:S07]  /*0140*/  ISETP.NE.AND P1, PT, R6, RZ, PT ;  /* 0x000000ff0600720c */ /* 0x000fce0003f25270 */
[----:B------:R-:W-:Y:S06]  /*0150*/  @!P0 BRA `(.L_x_87) ;  /* 0x0000000400108947 */ /* 0x000fec0003800000 */
[----:B------:R-:W-:Y:S01]  /*0160*/  LOP3.LUT R7, R4, 0x7ffffff8, RZ, 0xc0, !PT ;  /* 0x7ffffff804077812 */ /* 0x000fe200078ec0ff */
[----:B------:R-:W-:Y:S01]  /*0170*/  IMAD.MOV.U32 R11, RZ, RZ, R3 ;  /* 0x000000ffff0b7224 */ /* 0x000fe200078e0003 */
[----:B------:R-:W-:Y:S02]  /*0180*/  MOV R17, RZ ;  /* 0x000000ff00117202 */ /* 0x000fe40000000f00 */
[----:B------:R-:W-:Y:S02]  /*0190*/  MOV R5, UR4 ;  /* 0x0000000400057c02 */ /* 0x000fe40008000f00 */
[----:B------:R-:W-:-:S07]  /*01a0*/  IADD3 R9, PT, PT, -R7, RZ, RZ ;  /* 0x000000ff07097210 */ /* 0x000fce0007ffe1ff */
.L_x_88:
[----:B------:R-:W0:Y:S08]  /*01b0*/  LDC.64 R18, c[0x0][0x380] ;  /* 0x0000e000ff127b82 */ /* 0x000e300000000a00 */
[----:B------:R-:W1:Y:S01]  /*01c0*/  LDC.64 R22, c[0x0][0x388] ;  /* 0x0000e200ff167b82 */ /* 0x000e620000000a00 */
[----:B0-----:R-:W-:-:S05]  /*01d0*/  IMAD.WIDE R18, R11, 0x4, R18 ;  /* 0x000000040b127825 */ /* 0x001fca00078e0212 */
[----:B------:R-:W2:Y:S01]  /*01e0*/  LDG.E R8, desc[UR6][R18.64] ;  /* 0x0000000612087981 */ /* 0x000ea2000c1e1900 */
[----:B-1----:R-:W-:-:S05]  /*01f0*/  IMAD.WIDE R22, R5, 0x4, R22 ;  /* 0x0000000405167825 */ /* 0x002fca00078e0216 */
[----:B------:R0:W3:Y:S01]  /*0200*/  LDG.E R12, desc[UR6][R22.64] ;  /* 0x00000006160c7981 */ /* 0x0000e2000c1e1900 */
[----:B------:R-:W-:-:S04]  /*0210*/  IMAD.WIDE R28, R2, 0x4, R18 ;  /* 0x00000004021c7825 */ /* 0x000fc800078e0212 */
[----:B------:R-:W-:Y:S02]  /*0220*/  IMAD.WIDE R14, R2, 0x4, R28 ;  /* 0x00000004020e7825 */ /* 0x000fe400078e021c */
[----:B------:R-:W4:Y:S02]  /*0230*/  LDG.E R29, desc[UR6][R28.64] ;  /* 0x000000061c1d7981 */ /* 0x000f24000c1e1900 */
[C---:B0-----:R-:W-:Y:S02]  /*0240*/  IMAD.WIDE R22, R0.reuse, 0x4, R22 ;  /* 0x0000000400167825 */ /* 0x041fe400078e0216 */
[----:B------:R0:W5:Y:S02]  /*0250*/  LDG.E R26, desc[UR6][R14.64] ;  /* 0x000000060e1a7981 */ /* 0x000164000c1e1900 */
[----:B------:R-:W-:Y:S02]  /*0260*/  IMAD.WIDE R20, R0, 0x4, R22 ;  /* 0x0000000400147825 */ /* 0x000fe400078e0216 */
[----:B------:R-:W5:Y:S04]  /*0270*/  LDG.E R10, desc[UR6][R22.64] ;  /* 0x00000006160a7981 */ /* 0x000f68000c1e1900 */
[----:B------:R1:W5:Y:S01]  /*0280*/  LDG.E R27, desc[UR6][R20.64] ;  /* 0x00000006141b7981 */ /* 0x000362000c1e1900 */
[----:B0-----:R-:W-:-:S05]  /*0290*/  IMAD.WIDE R14, R2, 0x4, R14 ;  /* 0x00000004020e7825 */ /* 0x001fca00078e020e */
[----:B------:R0:W5:Y:S01]  /*02a0*/  LDG.E R24, desc[UR6][R14.64] ;  /* 0x000000060e187981 */ /* 0x000162000c1e1900 */
[----:B------:R-:W-:-:S04]  /*02b0*/  IMAD.WIDE R18, R2, 0x4, R14 ;  /* 0x0000000402127825 */ /* 0x000fc800078e020e */
[C---:B-1----:R-:W-:Y:S01]  /*02c0*/  IMAD.WIDE R20, R0.reuse, 0x4, R20 ;  /* 0x0000000400147825 */ /* 0x042fe200078e0214 */
[----:B------:R1:W5:Y:S04]  /*02d0*/  LDG.E R22, desc[UR6][R18.64] ;  /* 0x0000000612167981 */ /* 0x000368000c1e1900 */
[----:B------:R-:W5:Y:S01]  /*02e0*/  LDG.E R25, desc[UR6][R20.64] ;  /* 0x0000000614197981 */ /* 0x000f62000c1e1900 */
[----:B0-----:R-:W-:-:S04]  /*02f0*/  IMAD.WIDE R14, R0, 0x4, R20 ;  /* 0x00000004000e7825 */ /* 0x001fc800078e0214 */
[----:B-1----:R-:W-:Y:S01]  /*0300*/  IMAD.WIDE R18, R2, 0x4, R18 ;  /* 0x0000000402127825 */ /* 0x002fe200078e0212 */
[----:B------:R0:W5:Y:S03]  /*0310*/  LDG.E R23, desc[UR6][R14.64] ;  /* 0x000000060e177981 */ /* 0x000166000c1e1900 */
[----:B0-----:R-:W-:-:S05]  /*0320*/  IMAD.WIDE R14, R0, 0x4, R14 ;  /* 0x00000004000e7825 */ /* 0x001fca00078e020e */
[----:B------:R-:W5:Y:S01]  /*0330*/  LDG.E R28, desc[UR6][R14.64] ;  /* 0x000000060e1c7981 */ /* 0x000f62000c1e1900 */
[----:B------:R-:W-:Y:S01]  /*0340*/  IMAD.WIDE R20, R0, 0x4, R14 ;  /* 0x0000000400147825 */ /* 0x000fe200078e020e */
[----:B--2---:R-:W-:-:S05]  /*0350*/  FSET.BF.GT.AND R13, R8, RZ, PT ;  /* 0x000000ff080d720a */ /* 0x004fca0003804000 */
[----:B---3--:R-:W-:Y:S02]  /*0360*/  FMUL R12, R12, R13 ;  /* 0x0000000d0c0c7220 */ /* 0x008fe40000400000 */
[----:B------:R0:W2:Y:S02]  /*0370*/  LDG.E R13, desc[UR6][R18.64] ;  /* 0x00000006120d7981 */ /* 0x0000a4000c1e1900 */
[----:B------:R-:W-:Y:S01]  /*0380*/  FFMA R8, R8, R12, R17 ;  /* 0x0000000c08087223 */ /* 0x000fe20000000011 */
[----:B0-----:R-:W-:-:S05]  /*0390*/  IMAD.WIDE R18, R2, 0x4, R18 ;  /* 0x0000000402127825 */ /* 0x001fca00078e0212 */
[----:B------:R-:W3:Y:S01]  /*03a0*/  LDG.E R12, desc[UR6][R18.64] ;  /* 0x00000006120c7981 */ /* 0x000ee2000c1e1900 */
[----:B------:R-:W-:-:S06]  /*03b0*/  IMAD.WIDE R16, R2, 0x4, R18 ;  /* 0x0000000402107825 */ /* 0x000fcc00078e0212 */
[----:B------:R-:W3:Y:S04]  /*03c0*/  LDG.E R17, desc[UR6][R16.64] ;  /* 0x0000000610117981 */ /* 0x000ee8000c1e1900 */
[----:B------:R0:W3:Y:S02]  /*03d0*/  LDG.E R16, desc[UR6][R20.64] ;  /* 0x0000000614107981 */ /* 0x0000e4000c1e1900 */
[----:B0-----:R-:W-:-:S06]  /*03e0*/  IMAD.WIDE R20, R0, 0x4, R20 ;  /* 0x0000000400147825 */ /* 0x001fcc00078e0214 */
[----:B------:R-:W3:Y:S01]  /*03f0*/  LDG.E R20, desc[UR6][R20.64] ;  /* 0x0000000614147981 */ /* 0x000ee2000c1e1900 */
[----:B----4-:R-:W-:Y:S02]  /*0400*/  FSET.BF.GT.AND R15, R29, RZ, PT ;  /* 0x000000ff1d0f720a */ /* 0x010fe40003804000 */
[----:B-----5:R-:W-:-:S03]  /*0410*/  FSET.BF.GT.AND R14, R26, RZ, PT ;  /* 0x000000ff1a0e720a */ /* 0x020fc60003804000 */
[----:B------:R-:W-:Y:S02]  /*0420*/  FMUL R10, R10, R15 ;  /* 0x0000000f0a0a7220 */ /* 0x000fe40000400000 */
[----:B------:R-:W-:Y:S02]  /*0430*/  FMUL R27, R27, R14 ;  /* 0x0000000e1b1b7220 */ /* 0x000fe40000400000 */
[----:B------:R-:W-:Y:S01]  /*0440*/  FFMA R29, R29, R10, R8 ;  /* 0x0000000a1d1d7223 */ /* 0x000fe20000000008 */
[----:B------:R-:W-:Y:S02]  /*0450*/  FSET.BF.GT.AND R8, R24, RZ, PT ;  /* 0x000000ff1808720a */ /* 0x000fe40003804000 */
[----:B------:R-:W-:Y:S01]  /*0460*/  FSET.BF.GT.AND R10, R22, RZ, PT ;  /* 0x000000ff160a720a */ /* 0x000fe20003804000 */
[----:B------:R-:W-:Y:S02]  /*0470*/  FFMA R27, R26, R27, R29 ;  /* 0x0000001b1a1b7223 */ /* 0x000fe4000000001d */
[----:B------:R-:W-:Y:S01]  /*0480*/  FMUL R8, R25, R8 ;  /* 0x0000000819087220 */ /* 0x000fe20000400000 */
[----:B------:R-:W-:-:S02]  /*0490*/  VIADD R9, R9, 0x8 ;  /* 0x0000000809097836 */ /* 0x000fc40000000000 */
[----:B------:R-:W-:Y:S01]  /*04a0*/  FMUL R10, R23, R10 ;  /* 0x0000000a170a7220 */ /* 0x000fe20000400000 */
[----:B------:R-:W-:Y:S02]  /*04b0*/  FFMA R27, R24, R8, R27 ;  /* 0x00000008181b7223 */ /* 0x000fe4000000001b */
[----:B------:R-:W-:Y:S02]  /*04c0*/  ISETP.NE.AND P0, PT, R9, RZ, PT ;  /* 0x000000ff0900720c */ /* 0x000fe40003f05270 */
[----:B------:R-:W-:Y:S01]  /*04d0*/  FFMA R10, R22, R10, R27 ;  /* 0x0000000a160a7223 */ /* 0x000fe2000000001b */
[----:B------:R-:W-:Y:S02]  /*04e0*/  LEA R11, R2, R11, 0x3 ;  /* 0x0000000b020b7211 */ /* 0x000fe400078e18ff */
[----:B------:R-:W-:Y:S02]  /*04f0*/  LEA R5, R0, R5, 0x3 ;  /* 0x0000000500057211 */ /* 0x000fe400078e18ff */
[----:B--2---:R-:W-:-:S05]  /*0500*/  FSET.BF.GT.AND R15, R13, RZ, PT ;  /* 0x000000ff0d0f720a */ /* 0x004fca0003804000 */
[----:B------:R-:W-:-:S04]  /*0510*/  FMUL R15, R28, R15 ;  /* 0x0000000f1c0f7220 */ /* 0x000fc80000400000 */
[----:B------:R-:W-:Y:S01]  /*0520*/  FFMA R15, R13, R15, R10 ;  /* 0x0000000f0d0f7223 */ /* 0x000fe2000000000a */
[----:B---3--:R-:W-:Y:S02]  /*0530*/  FSET.BF.GT.AND R19, R12, RZ, PT ;  /* 0x000000ff0c13720a */ /* 0x008fe40003804000 */
[----:B------:R-:W-:-:S03]  /*0540*/  FSET.BF.GT.AND R13, R17, RZ, PT ;  /* 0x000000ff110d720a */ /* 0x000fc60003804000 */
[----:B------:R-:W-:-:S04]  /*0550*/  FMUL R16, R16, R19 ;  /* 0x0000001310107220 */ /* 0x000fc80000400000 */
[----:B------:R-:W-:Y:S01]  /*0560*/  FFMA R16, R12, R16, R15 ;  /* 0x000000100c107223 */ /* 0x000fe2000000000f */
[----:B------:R-:W-:-:S04]  /*0570*/  FMUL R13, R20, R13 ;  /* 0x0000000d140d7220 */ /* 0x000fc80000400000 */
[----:B------:R-:W-:Y:S01]  /*0580*/  FFMA R17, R17, R13, R16 ;  /* 0x0000000d11117223 */ /* 0x000fe20000000010 */
[----:B------:R-:W-:Y:S06]  /*0590*/  @P0 BRA `(.L_x_88) ;  /* 0xfffffffc00040947 */ /* 0x000fec000383ffff */
.L_x_87:
[----:B------:R-:W-:Y:S05]  /*05a0*/  @!P1 BRA `(.L_x_86) ;  /* 0x00000004001c9947 */ /* 0x000fea0003800000 */
[----:B------:R-:W-:Y:S02]  /*05b0*/  ISETP.GE.U32.AND P0, PT, R6, 0x4, PT ;  /* 0x000000040600780c */ /* 0x000fe40003f06070 */
[----:B------:R-:W-:-:S04]  /*05c0*/  LOP3.LUT R21, R4, 0x3, RZ, 0xc0, !PT ;  /* 0x0000000304157812 */ /* 0x000fc800078ec0ff */
[----:B------:R-:W-:-:S07]  /*05d0*/  ISETP.NE.AND P1, PT, R21, RZ, PT ;  /* 0x000000ff1500720c */ /* 0x000fce0003f25270 */
[----:B------:R-:W-:Y:S06]  /*05e0*/  @!P0 BRA `(.L_x_89) ;  /* 0x0000000000848947 */ /* 0x000fec0003800000 */
[----:B------:R-:W0:Y:S01]  /*05f0*/  LDC.64 R18, c[0x0][0x380] ;  /* 0x0000e000ff127b82 */ /* 0x000e220000000a00 */
[----:B------:R-:W-:-:S07]  /*0600*/  IMAD R5, R7, R2, R3 ;  /* 0x0000000207057224 */ /* 0x000fce00078e0203 */
[----:B------:R-:W1:Y:S01]  /*0610*/  LDC.64 R22, c[0x0][0x388] ;  /* 0x0000e200ff167b82 */ /* 0x000e620000000a00 */
[----:B0-----:R-:W-:-:S04]  /*0620*/  IMAD.WIDE R18, R5, 0x4, R18 ;  /* 0x0000000405127825 */ /* 0x001fc800078e0212 */
[----:B------:R-:W-:Y:S01]  /*0630*/  IMAD R5, R7, R0, UR4 ;  /* 0x0000000407057e24 */ /* 0x000fe2000f8e0200 */
[----:B------:R0:W2:Y:S01]  /*0640*/  LDG.E R6, desc[UR6][R18.64] ;  /* 0x0000000612067981 */ /* 0x0000a2000c1e1900 */
[----:B------:R-:W-:-:S04]  /*0650*/  IMAD.WIDE R24, R2, 0x4, R18 ;  /* 0x0000000402187825 */ /* 0x000fc800078e0212 */
[----:B-1----:R-:W-:Y:S01]  /*0660*/  IMAD.WIDE R22, R5, 0x4, R22 ;  /* 0x0000000405167825 */ /* 0x002fe200078e0216 */
[----:B------:R-:W3:Y:S03]  /*0670*/  LDG.E R16, desc[UR6][R24.64] ;  /* 0x0000000618107981 */ /* 0x000ee6000c1e1900 */
[----:B------:R-:W-:Y:S01]  /*0680*/  IMAD.WIDE R10, R2, 0x4, R24 ;  /* 0x00000004020a7825 */ /* 0x000fe200078e0218 */
[----:B------:R2:W4:Y:S03]  /*0690*/  LDG.E R20, desc[UR6][R22.64] ;  /* 0x0000000616147981 */ /* 0x000526000c1e1900 */
[----:B------:R-:W-:Y:S01]  /*06a0*/  IMAD.WIDE R8, R0, 0x4, R22 ;  /* 0x0000000400087825 */ /* 0x000fe200078e0216 */
[----:B------:R-:W5:Y:S03]  /*06b0*/  LDG.E R5, desc[UR6][R10.64] ;  /* 0x000000060a057981 */ /* 0x000f66000c1e1900 */
[----:B------:R-:W-:Y:S01]  /*06c0*/  IMAD.WIDE R12, R2, 0x4, R10 ;  /* 0x00000004020c7825 */ /* 0x000fe200078e020a */
[----:B------:R-:W5:Y:S03]  /*06d0*/  LDG.E R26, desc[UR6][R8.64] ;  /* 0x00000006081a7981 */ /* 0x000f66000c1e1900 */
[----:B------:R-:W-:-:S02]  /*06e0*/  IMAD.WIDE R14, R0, 0x4, R8 ;  /* 0x00000004000e7825 */ /* 0x000fc400078e0208 */
[----:B------:R-:W5:Y:S02]  /*06f0*/  LDG.E R12, desc[UR6][R12.64] ;  /* 0x000000060c0c7981 */ /* 0x000f64000c1e1900 */
[----:B0-----:R-:W-:Y:S02]  /*0700*/  IMAD.WIDE R18, R0, 0x4, R14 ;  /* 0x0000000400127825 */ /* 0x001fe400078e020e */
[----:B------:R-:W5:Y:S04]  /*0710*/  LDG.E R27, desc[UR6][R14.64] ;  /* 0x000000060e1b7981 */ /* 0x000f68000c1e1900 */
[----:B------:R-:W5:Y:S01]  /*0720*/  LDG.E R18, desc[UR6][R18.64] ;  /* 0x0000000612127981 */ /* 0x000f62000c1e1900 */
[----:B------:R-:W-:Y:S01]  /*0730*/  VIADD R7, R7, 0x4 ;  /* 0x0000000407077836 */ /* 0x000fe20000000000 */
[----:B--2---:R-:W-:-:S05]  /*0740*/  FSET.BF.GT.AND R23, R6, RZ, PT ;  /* 0x000000ff0617720a */ /* 0x004fca0003804000 */
[----:B----4-:R-:W-:Y:S01]  /*0750*/  FMUL R20, R20, R23 ;  /* 0x0000001714147220 */ /* 0x010fe20000400000 */
[----:B---3--:R-:W-:-:S03]  /*0760*/  FSET.BF.GT.AND R23, R16, RZ, PT ;  /* 0x000000ff1017720a */ /* 0x008fc60003804000 */
[----:B------:R-:W-:Y:S01]  /*0770*/  FFMA R17, R6, R20, R17 ;  /* 0x0000001406117223 */ /* 0x000fe20000000011 */
[----:B-----5:R-:W-:Y:S01]  /*0780*/  FSET.BF.GT.AND R6, R5, RZ, PT ;  /* 0x000000ff0506720a */ /* 0x020fe20003804000 */
[----:B------:R-:W-:-:S04]  /*0790*/  FMUL R23, R26, R23 ;  /* 0x000000171a177220 */ /* 0x000fc80000400000 */
[----:B------:R-:W-:Y:S01]  /*07a0*/  FFMA R16, R16, R23, R17 ;  /* 0x0000001710107223 */ /* 0x000fe20000000011 */
[----:B------:R-:W-:Y:S01]  /*07b0*/  FSET.BF.GT.AND R9, R12, RZ, PT ;  /* 0x000000ff0c09720a */ /* 0x000fe20003804000 */
[----:B------:R-:W-:-:S04]  /*07c0*/  FMUL R6, R27, R6 ;  /* 0x000000061b067220 */ /* 0x000fc80000400000 */
[----:B------:R-:W-:Y:S01]  /*07d0*/  FFMA R5, R5, R6, R16 ;  /* 0x0000000605057223 */ /* 0x000fe20000000010 */
[----:B------:R-:W-:-:S04]  /*07e0*/  FMUL R9, R18, R9 ;  /* 0x0000000912097220 */ /* 0x000fc80000400000 */
[----:B------:R-:W-:-:S07]  /*07f0*/  FFMA R17, R12, R9, R5 ;  /* 0x000000090c117223 */ /* 0x000fce0000000005 */
.L_x_89:
[----:B------:R-:W-:Y:S05]  /*0800*/  @!P1 BRA `(.L_x_86) ;  /* 0x0000000000849947 */ /* 0x000fea0003800000 */
[----:B------:R-:W0:Y:S01]  /*0810*/  LDC.64 R12, c[0x0][0x380] ;  /* 0x0000e000ff0c7b82 */ /* 0x000e220000000a00 */
[----:B------:R-:W-:Y:S02]  /*0820*/  ISETP.NE.AND P0, PT, R21, 0x1, PT ;  /* 0x000000011500780c */ /* 0x000fe40003f05270 */
[----:B------:R-:W-:-:S04]  /*0830*/  LOP3.LUT R5, R4, 0x1, RZ, 0xc0, !PT ;  /* 0x0000000104057812 */ /* 0x000fc800078ec0ff */
[----:B------:R-:W-:Y:S01]  /*0840*/  ISETP.NE.U32.AND P1, PT, R5, 0x1, PT ;  /* 0x000000010500780c */ /* 0x000fe20003f25070 */
[----:B------:R-:W1:Y:S06]  /*0850*/  LDC.64 R14, c[0x0][0x388] ;  /* 0x0000e200ff0e7b82 */ /* 0x000e6c0000000a00 */
[C---:B------:R-:W-:Y:S02]  /*0860*/  @P0 IMAD R19, R7.reuse, R2, R3 ;  /* 0x0000000207130224 */ /* 0x040fe400078e0203 */
[----:B------:R-:W2:Y:S01]  /*0870*/  LDC.64 R10, c[0x0][0x380] ;  /* 0x0000e000ff0a7b82 */ /* 0x000ea20000000a00 */
[C---:B------:R-:W-:Y:S01]  /*0880*/  @P0 IMAD R5, R7.reuse, R0, UR4 ;  /* 0x0000000407050e24 */ /* 0x040fe2000f8e0200 */
[----:B------:R-:W-:-:S06]  /*0890*/  @P0 IADD3 R7, PT, PT, R7, 0x2, RZ ;  /* 0x0000000207070810 */ /* 0x000fcc0007ffe0ff */
[----:B------:R-:W3:Y:S01]  /*08a0*/  LDC.64 R8, c[0x0][0x388] ;  /* 0x0000e200ff087b82 */ /* 0x000ee20000000a00 */
[----:B0-----:R-:W-:-:S05]  /*08b0*/  @P0 IMAD.WIDE R18, R19, 0x4, R12 ;  /* 0x0000000413120825 */ /* 0x001fca00078e020c */
[----:B------:R-:W4:Y:S01]  /*08c0*/  @P0 LDG.E R6, desc[UR6][R18.64] ;  /* 0x0000000612060981 */ /* 0x000f22000c1e1900 */
[----:B------:R-:W-:-:S04]  /*08d0*/  @P0 IMAD.WIDE R12, R2, 0x4, R18 ;  /* 0x00000004020c0825 */ /* 0x000fc800078e0212 */
[----:B-1----:R-:W-:Y:S02]  /*08e0*/  @P0 IMAD.WIDE R14, R5, 0x4, R14 ;  /* 0x00000004050e0825 */ /* 0x002fe400078e020e */
[----:B------:R-:W5:Y:S02]  /*08f0*/  @P0 LDG.E R12, desc[UR6][R12.64] ;  /* 0x000000060c0c0981 */ /* 0x000f64000c1e1900 */
[----:B------:R-:W-:Y:S02]  /*0900*/  @!P1 IMAD R5, R7, R2, R3 ;  /* 0x0000000207059224 */ /* 0x000fe400078e0203 */
[----:B------:R-:W5:Y:S01]  /*0910*/  @P0 LDG.E R2, desc[UR6][R14.64] ;  /* 0x000000060e020981 */ /* 0x000f62000c1e1900 */
[----:B------:R-:W-:-:S04]  /*0920*/  @P0 IMAD.WIDE R20, R0, 0x4, R14 ;  /* 0x0000000400140825 */ /* 0x000fc800078e020e */
[----:B--2---:R-:W-:Y:S02]  /*0930*/  @!P1 IMAD.WIDE R10, R5, 0x4, R10 ;  /* 0x00000004050a9825 */ /* 0x004fe400078e020a */
[----:B------:R-:W2:Y:S02]  /*0940*/  @P0 LDG.E R20, desc[UR6][R20.64] ;  /* 0x0000000614140981 */ /* 0x000ea4000c1e1900 */
[----:B------:R-:W-:Y:S02]  /*0950*/  @!P1 IMAD R7, R7, R0, UR4 ;  /* 0x0000000407079e24 */ /* 0x000fe4000f8e0200 */
[----:B------:R-:W2:Y:S02]  /*0960*/  @!P1 LDG.E R10, desc[UR6][R10.64] ;  /* 0x000000060a0a9981 */ /* 0x000ea4000c1e1900 */
[----:B---3--:R-:W-:-:S06]  /*0970*/  @!P1 IMAD.WIDE R8, R7, 0x4, R8 ;  /* 0x0000000407089825 */ /* 0x008fcc00078e0208 */
[----:B------:R-:W3:Y:S01]  /*0980*/  @!P1 LDG.E R8, desc[UR6][R8.64] ;  /* 0x0000000608089981 */ /* 0x000ee2000c1e1900 */
[----:B----4-:R-:W-:-:S05]  /*0990*/  @P0 FSET.BF.GT.AND R5, R6, RZ, PT ;  /* 0x000000ff0605020a */ /* 0x010fca0003804000 */
[----:B-----5:R-:W-:Y:S01]  /*09a0*/  @P0 FMUL R2, R2, R5 ;  /* 0x0000000502020220 */ /* 0x020fe20000400000 */
[----:B------:R-:W-:-:S03]  /*09b0*/  @P0 FSET.BF.GT.AND R5, R12, RZ, PT ;  /* 0x000000ff0c05020a */ /* 0x000fc60003804000 */
[----:B------:R-:W-:Y:S02]  /*09c0*/  @P0 FFMA R7, R6, R2, R17 ;  /* 0x0000000206070223 */ /* 0x000fe40000000011 */
[----:B--2---:R-:W-:Y:S01]  /*09d0*/  @P0 FMUL R0, R20, R5 ;  /* 0x0000000514000220 */ /* 0x004fe20000400000 */
[----:B------:R-:W-:-:S03]  /*09e0*/  @!P1 FSET.BF.GT.AND R5, R10, RZ, PT ;  /* 0x000000ff0a05920a */ /* 0x000fc60003804000 */
[----:B------:R-:W-:Y:S02]  /*09f0*/  @P0 FFMA R17, R12, R0, R7 ;  /* 0x000000000c110223 */ /* 0x000fe40000000007 */
[----:B---3--:R-:W-:-:S04]  /*0a00*/  @!P1 FMUL R5, R8, R5 ;  /* 0x0000000508059220 */ /* 0x008fc80000400000 */
[----:B------:R-:W-:-:S07]  /*0a10*/  @!P1 FFMA R17, R10, R5, R17 ;  /* 0x000000050a119223 */ /* 0x000fce0000000011 */
.L_x_86:
[----:B------:R-:W-:Y:S01]  /*0a20*/  I2FP.F32.S32 R4, R4 ;  /* 0x0000000400047245 */ /* 0x000fe20000201400 */
        /* <DEDUP_REMOVED lines=9> */
[----:B------:R-:W-:-:S07]  /*0ac0*/  MOV R2, 0xae0 ;  /* 0x00000ae000027802 */ /* 0x000fce0000000f00 */
[----:B------:R-:W-:Y:S05]  /*0ad0*/  CALL.REL.NOINC `($__internal_3_$__cuda_sm3x_div_rn_noftz_f32_slowpath) ;  /* 0x0000000000207944 */ /* 0x000fea0003c00000 */
[----:B------:R-:W-:-:S07]  /*0ae0*/  MOV R7, R0 ;  /* 0x0000000000077202 */ /* 0x000fce0000000f00 */
.L_x_91:
[----:B------:R-:W-:Y:S05]  /*0af0*/  BSYNC.RECONVERGENT B0 ;  /* 0x0000000000007941 */ /* 0x000fea0003800200 */
.L_x_90:
[----:B------:R-:W0:Y:S08]  /*0b00*/  LDC R0, c[0x0][0x39c] ;  /* 0x0000e700ff007b82 */ /* 0x000e300000000800 */
[----:B------:R-:W1:Y:S01]  /*0b10*/  LDC.64 R4, c[0x0][0x390] ;  /* 0x0000e400ff047b82 */ /* 0x000e620000000a00 */
[----:B0-----:R-:W-:-:S04]  /*0b20*/  IMAD R3, R0, UR4, R3 ;  /* 0x0000000400037c24 */ /* 0x001fc8000f8e0203 */
[----:B-1----:R-:W-:-:S05]  /*0b30*/  IMAD.WIDE R2, R3, 0x4, R4 ;  /* 0x0000000403027825 */ /* 0x002fca00078e0204 */
[----:B------:R-:W-:Y:S01]  /*0b40*/  STG.E desc[UR6][R2.64], R7 ;  /* 0x0000000702007986 */ /* 0x000fe2000c101906 */
[----:B------:R-:W-:Y:S05]  /*0b50*/  EXIT ;  /* 0x000000000000794d */ /* 0x000fea0003800000 */
        .weak           $__internal_3_$__cuda_sm3x_div_rn_noftz_f32_slowpath
        .type           $__internal_3_$__cuda_sm3x_div_rn_noftz_f32_slowpath,@function
        .size           $__internal_3_$__cuda_sm3x_div_rn_noftz_f32_slowpath,(.L_x_107 - $__internal_3_$__cuda_sm3x_div_rn_noftz_f32_slowpath)
$__internal_3_$__cuda_sm3x_div_rn_noftz_f32_slowpath:
        /* <DEDUP_REMOVED lines=33> */
[----:B------:R-:W-:-:S04]  /*0d70*/  @!P1 FFMA R4, R0, 1.84467440737095516160e+19, RZ ;  /* 0x5f80000000049823 */ /* 0x000fc800000000ff */
[----:B------:R-:W-:-:S07]  /*0d80*/  @!P1 VIADD R6, R6, 0x40 ;  /* 0x0000004006069836 */ /* 0x000fce0000000000 */
.L_x_93:
[----:B------:R-:W-:Y:S01]  /*0d90*/  LEA R7, R5, 0xc0800000, 0x17 ;  /* 0xc080000005077811 */ /* 0x000fe200078eb8ff */
[----:B------:R-:W-:Y:S03]  /*0da0*/  BSSY.RECONVERGENT B2, `(.L_x_98) ;  /* 0x0000036000027945 */ /* 0x000fe60003800200 */
[----:B------:R-:W-:Y:S02]  /*0db0*/  IADD3 R7, PT, PT, -R7, R4, RZ ;  /* 0x0000000407077210 */ /* 0x000fe40007ffe1ff */
[----:B------:R-:W-:Y:S02]  /*0dc0*/  IADD3 R4, PT, PT, R10, -0x7f, RZ ;  /* 0xffffff810a047810 */ /* 0x000fe40007ffe0ff */
[----:B------:R-:W0:Y:S01]  /*0dd0*/  MUFU.RCP R8, R7 ;  /* 0x0000000700087308 */ /* 0x000e220000001000 */
[----:B------:R-:W-:Y:S01]  /*0de0*/  FADD.FTZ R9, -R7, -RZ ;  /* 0x800000ff07097221 */ /* 0x000fe20000010100 */
[C---:B------:R-:W-:Y:S01]  /*0df0*/  IADD3 R5, PT, PT, R4.reuse, 0x7f, -R5 ;  /* 0x0000007f04057810 */ /* 0x040fe20007ffe805 */
[----:B------:R-:W-:-:S04]  /*0e00*/  IMAD R0, R4, -0x800000, R17 ;  /* 0xff80000004007824 */ /* 0x000fc800078e0211 */
        /* <DEDUP_REMOVED lines=39> */
[----:B------:R-:W-:-:S04]  /*1080*/  LOP3.LUT R4, R4, R5, RZ, 0xc0, !PT ;  /* 0x0000000504047212 */ /* 0x000fc800078ec0ff */
[----:B------:R-:W-:-:S04]  /*1090*/  IADD3 R7, PT, PT, R7, R4, RZ ;  /* 0x0000000407077210 */ /* 0x000fc80007ffe0ff */
[----:B------:R-:W-:Y:S01]  /*10a0*/  LOP3.LUT R0, R7, R0, RZ, 0xfc, !PT ;  /* 0x0000000007007212 */ /* 0x000fe200078efcff */
[----:B------:R-:W-:Y:S06]  /*10b0*/  BRA `(.L_x_101) ;  /* 0x0000000000107947 */ /* 0x000fec0003800000 */
.L_x_100:
[----:B------:R-:W-:-:S04]  /*10c0*/  LOP3.LUT R0, R0, 0x80000000, RZ, 0xc0, !PT ;  /* 0x8000000000007812 */ /* 0x000fc800078ec0ff */
[----:B------:R-:W-:Y:S01]  /*10d0*/  LOP3.LUT R0, R0, 0x7f800000, RZ, 0xfc, !PT ;  /* 0x7f80000000007812 */ /* 0x000fe200078efcff */
[----:B------:R-:W-:Y:S06]  /*10e0*/  BRA `(.L_x_101) ;  /* 0x0000000000047947 */ /* 0x000fec0003800000 */
.L_x_99:
[----:B------:R-:W-:-:S07]  /*10f0*/  IMAD R0, R5, 0x800000, R0 ;  /* 0x0080000005007824 */ /* 0x000fce00078e0200 */
.L_x_101:
[----:B------:R-:W-:Y:S05]  /*1100*/  BSYNC.RECONVERGENT B2 ;  /* 0x0000000000027941 */ /* 0x000fea0003800200 */
.L_x_98:
[----:B------:R-:W-:Y:S05]  /*1110*/  BRA `(.L_x_102) ;  /* 0x0000000000207947 */ /* 0x000fea0003800000 */
.L_x_97:
[----:B------:R-:W-:-:S04]  /*1120*/  LOP3.LUT R0, R4, 0x80000000, R17, 0x48, !PT ;  /* 0x8000000004007812 */ /* 0x000fc800078e4811 */
[----:B------:R-:W-:Y:S01]  /*1130*/  LOP3.LUT R0, R0, 0x7f800000, RZ, 0xfc, !PT ;  /* 0x7f80000000007812 */ /* 0x000fe200078efcff */
[----:B------:R-:W-:Y:S06]  /*1140*/  BRA `(.L_x_102) ;  /* 0x0000000000147947 */ /* 0x000fec0003800000 */
.L_x_96:
[----:B------:R-:W-:Y:S01]  /*1150*/  LOP3.LUT R0, R4, 0x80000000, R17, 0x48, !PT ;  /* 0x8000000004007812 */ /* 0x000fe200078e4811 */
[----:B------:R-:W-:Y:S06]  /*1160*/  BRA `(.L_x_102) ;  /* 0x00000000000c7947 */ /* 0x000fec0003800000 */
.L_x_95:
[----:B------:R-:W0:Y:S01]  /*1170*/  MUFU.RSQ R0, -QNAN ;  /* 0xffc0000000007908 */ /* 0x000e220000001400 */
[----:B------:R-:W-:Y:S05]  /*1180*/  BRA `(.L_x_102) ;  /* 0x0000000000047947 */ /* 0x000fea0003800000 */
.L_x_94:
[----:B------:R-:W-:-:S07]  /*1190*/  FADD.FTZ R0, R17, R0 ;  /* 0x0000000011007221 */ /* 0x000fce0000010000 */
.L_x_102:
[----:B------:R-:W-:Y:S05]  /*11a0*/  BSYNC.RECONVERGENT B1 ;  /* 0x0000000000017941 */ /* 0x000fea0003800200 */
.L_x_92:
[----:B------:R-:W-:Y:S01]  /*11b0*/  HFMA2 R5, -RZ, RZ, 0, 0 ;  /* 0x00000000ff057431 */ /* 0x000fe200000001ff */
[----:B------:R-:W-:-:S04]  /*11c0*/  MOV R4, R2 ;  /* 0x0000000200047202 */ /* 0x000fc80000000f00 */
[----:B0-----:R-:W-:Y:S05]  /*11d0*/  RET.REL.NODEC R4 `(_Z29dense_backward_weights_kernelPKfS0_Pfiii) ;  /* 0xffffffec04887950 */ /* 0x001fea0003c3ffff */
.L_x_103:
        /* <DEDUP_REMOVED lines=10> */
.L_x_107:


//--------------------- .nv.shared.reserved.0     --------------------------
	.section	.nv.shared.reserved.0,"aw",@nobits
	.weak		__nv_reservedSMEM_offset_0_alias
	.size		__nv_reservedSMEM_offset_0_alias, 0, 64
	.other		__nv_reservedSMEM_offset_0_alias,@"STO_CUDA_RESERVED_SHARED STV_DEFAULT"
__nv_reservedSMEM_offset_0_alias:
	.zero		0
	.zero		64


//--------------------- .nv.constant0._Z25maxpool2d_backward_kernelPKfS0_S0_Pfiiiiii --------------------------
	.section	.nv.constant0._Z25maxpool2d_backward_kernelPKfS0_S0_Pfiiiiii,"a",@progbits
	.sectionflags	@""
	.align	4
.nv.constant0._Z25maxpool2d_backward_kernelPKfS0_S0_Pfiiiiii:
	.zero		952


//--------------------- .nv.constant0._Z28conv2d_backward_input_kernelPKfS0_Pfiiiiiiii --------------------------
	.section	.nv.constant0._Z28conv2d_backward_input_kernelPKfS0_Pfiiiiiiii,"a",@progbits
	.sectionflags	@""
	.align	4
.nv.constant0._Z28conv2d_backward_input_kernelPKfS0_Pfiiiiiiii:
	.zero		952


//--------------------- .nv.constant0._Z27conv2d_backward_bias_kernelPKfPfiiii --------------------------
	.section	.nv.constant0._Z27conv2d_backward_bias_kernelPKfPfiiii,"a",@progbits
	.sectionflags	@""
	.align	4
.nv.constant0._Z27conv2d_backward_bias_kernelPKfPfiiii:
	.zero		928


//--------------------- .nv.constant0._Z30conv2d_backward_weights_kernelPKfS0_Pfiiiiiiii --------------------------
	.section	.nv.constant0._Z30conv2d_backward_weights_kernelPKfS0_Pfiiiiiiii,"a",@progbits
	.sectionflags	@""
	.align	4
.nv.constant0._Z30conv2d_backward_weights_kernelPKfS0_Pfiiiiiiii:
	.zero		952


//--------------------- .nv.constant0._Z27dense_backward_input_kernelPKfS0_Pfiii --------------------------
	.section	.nv.constant0._Z27dense_backward_input_kernelPKfS0_Pfiii,"a",@progbits
	.sectionflags	@""
	.align	4
.nv.constant0._Z27dense_backward_input_kernelPKfS0_Pfiii:
	.zero		932


//--------------------- .nv.constant0._Z26dense_backward_bias_kernelPKfPfii --------------------------
	.section	.nv.constant0._Z26dense_backward_bias_kernelPKfPfii,"a",@progbits
	.sectionflags	@""
	.align	4
.nv.constant0._Z26dense_backward_bias_kernelPKfPfii:
	.zero		920


//--------------------- .nv.constant0._Z29dense_backward_weights_kernelPKfS0_Pfiii --------------------------
	.section	.nv.constant0._Z29dense_backward_weights_kernelPKfS0_Pfiii,"a",@progbits
	.sectionflags	@""
	.align	4
.nv.constant0._Z29dense_backward_weights_kernelPKfS0_Pfiii:
	.zero		932


//--------------------- SYMBOLS --------------------------

	.type		.nv.reservedSmem.offset0,@object
	.size		.nv.reservedSmem.offset0,0x4
